	.target	sm_90a

	.elftype	@"ET_EXEC"


//--------------------- .note.nv.tkinfo           --------------------------
	.section	.note.nv.tkinfo,"",@"SHT_NOTE"
	.sectionflags	@"SHF_NOTE_NV_TKINFO"
	.tkinfo
        /*0018*/ 	.word	0x00000002
        /*0030*/ 	.string	""
        /*0030*/ 	.string	"ptxas"
        /*0030*/ 	.string	"Cuda compilation tools, release 13.0, V13.0.88"
        /*0030*/ 	.string	"Build cuda_13.0.r13.0/compiler.36424714_0"
        /*0030*/ 	.string	"-arch sm_90a -m 64 "



//--------------------- .note.nv.cuinfo           --------------------------
	.section	.note.nv.cuinfo,"",@"SHT_NOTE"
	.sectionflags	@"SHF_NOTE_NV_CUINFO"
        /*0018*/ 	.short	0x0002
        /*001a*/ 	.short	0x005a
        /*001c*/ 	.short	0x0082
	.zero		2


//--------------------- .nv.info                  --------------------------
	.section	.nv.info,"",@"SHT_CUDA_INFO"
	.align	4


	//----- nvinfo : EIATTR_REGCOUNT
	.align		4
        /*0000*/ 	.byte	0x04, 0x2f
        /*0002*/ 	.short	(.L_15 - .L_14)
	.align		4
.L_14:
        /*0004*/ 	.word	index@(_ZN7cutlass13device_kernelINS_4gemm6kernel13GemmUniversalIN4cute5tupleIJiiiiEEENS1_10collective13CollectiveMmaINS1_34MainloopSm90TmaGmmaWarpSpecializedILi16ENS5_IJNS4_1CILi1EEESB_SB_EEENS1_32KernelTmaWarpSpecializedPingpongEEENS5_IJNSA_ILi64EEENSA_ILi384EEENSA_ILi16EEEEEENS_6half_tENS5_IJlSB_lEEESJ_SK_NS4_8TiledMMAINS4_8MMA_AtomIJNS4_4SM904GMMA26MMA_64x192x16_F32F16F16_SSILNSO_5MajorE0ELSQ_0ELNSO_7ScaleInE1ELSR_1EEEEEENS4_6LayoutISC_NS5_IJNSA_ILi0EEESV_SV_EEEEENS5_IJNS4_10UnderscoreESY_SY_EEEEENS4_13SM90_TMA_LOADENS4_14ComposedLayoutINS4_7SwizzleILi1ELi4ELi3EEENS4_18smem_ptr_flag_bitsILi16EEENSU_INS5_IJNSA_ILi8EEESH_EEENS5_IJSH_SB_EEEEEEEvNS4_8identityES11_S1B_vS1C_EENS_8epilogue10collective6detail29Sm90TmaWarpSpecializedAdapterINS1F_15DefaultEpilogueISJ_SK_SK_NS1E_6thread17LinearCombinationISJ_Li1EffLNS1J_9ScaleType4KindE0ELNS_15FloatRoundStyleE2ESJ_EENS1_15EpilogueDefaultEEEEEvvEEEEvNT_6ParamsE)
        /*0008*/ 	.word	0x000000a8


	//----- nvinfo : EIATTR_FRAME_SIZE
	.align		4
.L_15:
        /*000c*/ 	.byte	0x04, 0x11
        /*000e*/ 	.short	(.L_17 - .L_16)
	.align		4
.L_16:
        /*0010*/ 	.word	index@(_ZN7cutlass13device_kernelINS_4gemm6kernel13GemmUniversalIN4cute5tupleIJiiiiEEENS1_10collective13CollectiveMmaINS1_34MainloopSm90TmaGmmaWarpSpecializedILi16ENS5_IJNS4_1CILi1EEESB_SB_EEENS1_32KernelTmaWarpSpecializedPingpongEEENS5_IJNSA_ILi64EEENSA_ILi384EEENSA_ILi16EEEEEENS_6half_tENS5_IJlSB_lEEESJ_SK_NS4_8TiledMMAINS4_8MMA_AtomIJNS4_4SM904GMMA26MMA_64x192x16_F32F16F16_SSILNSO_5MajorE0ELSQ_0ELNSO_7ScaleInE1ELSR_1EEEEEENS4_6LayoutISC_NS5_IJNSA_ILi0EEESV_SV_EEEEENS5_IJNS4_10UnderscoreESY_SY_EEEEENS4_13SM90_TMA_LOADENS4_14ComposedLayoutINS4_7SwizzleILi1ELi4ELi3EEENS4_18smem_ptr_flag_bitsILi16EEENSU_INS5_IJNSA_ILi8EEESH_EEENS5_IJSH_SB_EEEEEEEvNS4_8identityES11_S1B_vS1C_EENS_8epilogue10collective6detail29Sm90TmaWarpSpecializedAdapterINS1F_15DefaultEpilogueISJ_SK_SK_NS1E_6thread17LinearCombinationISJ_Li1EffLNS1J_9ScaleType4KindE0ELNS_15FloatRoundStyleE2ESJ_EENS1_15EpilogueDefaultEEEEEvvEEEEvNT_6ParamsE)
        /*0014*/ 	.word	0x00000000


	//----- nvinfo : EIATTR_MIN_STACK_SIZE
	.align		4
.L_17:
        /*0018*/ 	.byte	0x04, 0x12
        /*001a*/ 	.short	(.L_19 - .L_18)
	.align		4
.L_18:
        /*001c*/ 	.word	index@(_ZN7cutlass13device_kernelINS_4gemm6kernel13GemmUniversalIN4cute5tupleIJiiiiEEENS1_10collective13CollectiveMmaINS1_34MainloopSm90TmaGmmaWarpSpecializedILi16ENS5_IJNS4_1CILi1EEESB_SB_EEENS1_32KernelTmaWarpSpecializedPingpongEEENS5_IJNSA_ILi64EEENSA_ILi384EEENSA_ILi16EEEEEENS_6half_tENS5_IJlSB_lEEESJ_SK_NS4_8TiledMMAINS4_8MMA_AtomIJNS4_4SM904GMMA26MMA_64x192x16_F32F16F16_SSILNSO_5MajorE0ELSQ_0ELNSO_7ScaleInE1ELSR_1EEEEEENS4_6LayoutISC_NS5_IJNSA_ILi0EEESV_SV_EEEEENS5_IJNS4_10UnderscoreESY_SY_EEEEENS4_13SM90_TMA_LOADENS4_14ComposedLayoutINS4_7SwizzleILi1ELi4ELi3EEENS4_18smem_ptr_flag_bitsILi16EEENSU_INS5_IJNSA_ILi8EEESH_EEENS5_IJSH_SB_EEEEEEEvNS4_8identityES11_S1B_vS1C_EENS_8epilogue10collective6detail29Sm90TmaWarpSpecializedAdapterINS1F_15DefaultEpilogueISJ_SK_SK_NS1E_6thread17LinearCombinationISJ_Li1EffLNS1J_9ScaleType4KindE0ELNS_15FloatRoundStyleE2ESJ_EENS1_15EpilogueDefaultEEEEEvvEEEEvNT_6ParamsE)
        /*0020*/ 	.word	0x00000000
.L_19:


//--------------------- .nv.compat                --------------------------
	.section	.nv.compat,"",@"SHT_CUDA_COMPAT_INFO"
	.align	4
        /*0000*/ 	.byte	0x02, 0x09, 0x01, 0x00, 0x02, 0x02, 0x04, 0x00, 0x02, 0x05, 0x05, 0x00, 0x03, 0x07, 0x01, 0x01
        /*0010*/ 	.byte	0x02, 0x03, 0x01, 0x00, 0x02, 0x06, 0x01, 0x00, 0x04, 0x0b, 0x08, 0x00, 0x00, 0x00, 0x00, 0x00
        /*0020*/ 	.byte	0x00, 0x00, 0x00, 0x00


//--------------------- .nv.info._ZN7cutlass13device_kernelINS_4gemm6kernel13GemmUniversalIN4cute5tupleIJiiiiEEENS1_10collective13CollectiveMmaINS1_34MainloopSm90TmaGmmaWarpSpecializedILi16ENS5_IJNS4_1CILi1EEESB_SB_EEENS1_32KernelTmaWarpSpecializedPingpongEEENS5_IJNSA_ILi64EEENSA_ILi384EEENSA_ILi16EEEEEENS_6half_tENS5_IJlSB_lEEESJ_SK_NS4_8TiledMMAINS4_8MMA_AtomIJNS4_4SM904GMMA26MMA_64x192x16_F32F16F16_SSILNSO_5MajorE0ELSQ_0ELNSO_7ScaleInE1ELSR_1EEEEEENS4_6LayoutISC_NS5_IJNSA_ILi0EEESV_SV_EEEEENS5_IJNS4_10UnderscoreESY_SY_EEEEENS4_13SM90_TMA_LOADENS4_14ComposedLayoutINS4_7SwizzleILi1ELi4ELi3EEENS4_18smem_ptr_flag_bitsILi16EEENSU_INS5_IJNSA_ILi8EEESH_EEENS5_IJSH_SB_EEEEEEEvNS4_8identityES11_S1B_vS1C_EENS_8epilogue10collective6detail29Sm90TmaWarpSpecializedAdapterINS1F_15DefaultEpilogueISJ_SK_SK_NS1E_6thread17LinearCombinationISJ_Li1EffLNS1J_9ScaleType4KindE0ELNS_15FloatRoundStyleE2ESJ_EENS1_15EpilogueDefaultEEEEEvvEEEEvNT_6ParamsE --------------------------
	.section	.nv.info._ZN7cutlass13device_kernelINS_4gemm6kernel13GemmUniversalIN4cute5tupleIJiiiiEEENS1_10collective13CollectiveMmaINS1_34MainloopSm90TmaGmmaWarpSpecializedILi16ENS5_IJNS4_1CILi1EEESB_SB_EEENS1_32KernelTmaWarpSpecializedPingpongEEENS5_IJNSA_ILi64EEENSA_ILi384EEENSA_ILi16EEEEEENS_6half_tENS5_IJlSB_lEEESJ_SK_NS4_8TiledMMAINS4_8MMA_AtomIJNS4_4SM904GMMA26MMA_64x192x16_F32F16F16_SSILNSO_5MajorE0ELSQ_0ELNSO_7ScaleInE1ELSR_1EEEEEENS4_6LayoutISC_NS5_IJNSA_ILi0EEESV_SV_EEEEENS5_IJNS4_10UnderscoreESY_SY_EEEEENS4_13SM90_TMA_LOADENS4_14ComposedLayoutINS4_7SwizzleILi1ELi4ELi3EEENS4_18smem_ptr_flag_bitsILi16EEENSU_INS5_IJNSA_ILi8EEESH_EEENS5_IJSH_SB_EEEEEEEvNS4_8identityES11_S1B_vS1C_EENS_8epilogue10collective6detail29Sm90TmaWarpSpecializedAdapterINS1F_15DefaultEpilogueISJ_SK_SK_NS1E_6thread17LinearCombinationISJ_Li1EffLNS1J_9ScaleType4KindE0ELNS_15FloatRoundStyleE2ESJ_EENS1_15EpilogueDefaultEEEEEvvEEEEvNT_6ParamsE,"",@"SHT_CUDA_INFO"
	.sectionflags	@""
	.align	4


	//----- nvinfo : EIATTR_CUDA_API_VERSION
	.align		4
        /*0000*/ 	.byte	0x04, 0x37
        /*0002*/ 	.short	(.L_21 - .L_20)
.L_20:
        /*0004*/ 	.word	0x00000082


	//----- nvinfo : EIATTR_KPARAM_INFO
	.align		4
.L_21:
        /*0008*/ 	.byte	0x04, 0x17
        /*000a*/ 	.short	(.L_23 - .L_22)
.L_22:
        /*000c*/ 	.word	0x00000000
        /*0010*/ 	.short	0x0000
        /*0012*/ 	.short	0x0070
        /*0014*/ 	.byte	0x00, 0xf0, 0x01, 0x10


	//----- nvinfo : EIATTR_SPARSE_MMA_MASK
	.align		4
.L_23:
        /*0018*/ 	.byte	0x03, 0x50
        /*001a*/ 	.short	0x0000


	//----- nvinfo : EIATTR_MAXREG_COUNT
	.align		4
        /*001c*/ 	.byte	0x03, 0x1b
        /*001e*/ 	.short	0x00a8


	//----- nvinfo : EIATTR_NUM_BARRIERS
	.align		4
        /*0020*/ 	.byte	0x02, 0x4c
        /*0022*/ 	.byte	0x01
	.zero		1


	//----- nvinfo : EIATTR_EXTERNS
	.align		4
        /*0024*/ 	.byte	0x04, 0x0f
        /*0026*/ 	.short	(.L_25 - .L_24)


	//   ....[0]....
	.align		4
.L_24:
        /*0028*/ 	.word	index@(__assertfail)


	//----- nvinfo : EIATTR_MERCURY_ISA_VERSION
	.align		4
.L_25:
        /*002c*/ 	.byte	0x03, 0x5f
        /*002e*/ 	.short	0x0101


	//----- nvinfo : EIATTR_INT_WARP_WIDE_INSTR_OFFSETS
	.align		4
        /*0030*/ 	.byte	0x04, 0x31
        /*0032*/ 	.short	(.L_27 - .L_26)


	//   ....[0]....
.L_26:
        /*0034*/ 	.word	0x00000620


	//   ....[1]....
        /*0038*/ 	.word	0x00000640


	//   ....[2]....
        /*003c*/ 	.word	0x000006c0


	//   ....[3]....
        /*0040*/ 	.word	0x000006d0


	//   ....[4]....
        /*0044*/ 	.word	0x000006e0


	//   ....[5]....
        /*0048*/ 	.word	0x00000700


	//   ....[6]....
        /*004c*/ 	.word	0x00000760


	//   ....[7]....
        /*0050*/ 	.word	0x00000780


	//----- nvinfo : EIATTR_COOP_GROUP_MASK_REGIDS
	.align		4
.L_27:
        /*0054*/ 	.byte	0x04, 0x29
        /*0056*/ 	.short	(.L_29 - .L_28)


	//   ....[0]....
.L_28:
        /*0058*/ 	.word	0xffffffff


	//   ....[1]....
        /*005c*/ 	.word	0xffffffff


	//   ....[2]....
        /*0060*/ 	.word	0xffffffff


	//   ....[3]....
        /*0064*/ 	.word	0xffffffff


	//   ....[4]....
        /*0068*/ 	.word	0xffffffff


	//   ....[5]....
        /*006c*/ 	.word	0xffffffff


	//----- nvinfo : EIATTR_COOP_GROUP_INSTR_OFFSETS
	.align		4
.L_29:
        /*0070*/ 	.byte	0x04, 0x28
        /*0072*/ 	.short	(.L_31 - .L_30)


	//   ....[0]....
.L_30:
        /*0074*/ 	.word	0x00000050


	//   ....[1]....
        /*0078*/ 	.word	0x00000080


	//   ....[2]....
        /*007c*/ 	.word	0x00000180


	//   ....[3]....
        /*0080*/ 	.word	0x00000540


	//   ....[4]....
        /*0084*/ 	.word	0x00000580


	//   ....[5]....
        /*0088*/ 	.word	0x000005c0


	//----- nvinfo : EIATTR_REG_RECONFIG
	.align		4
.L_31:
        /*008c*/ 	.byte	0x01, 0x54
	.zero		2


	//----- nvinfo : EIATTR_SYSCALL_OFFSETS
	.align		4
        /*0090*/ 	.byte	0x04, 0x46
        /*0092*/ 	.short	(.L_33 - .L_32)


	//   ....[0]....
.L_32:
        /*0094*/ 	.word	0x00001840


	//----- nvinfo : EIATTR_MBARRIER_INSTR_OFFSETS
	.align		4
.L_33:
        /*0098*/ 	.byte	0x04, 0x39
        /*009a*/ 	.short	(.L_35 - .L_34)


	//   ....[0]....
.L_34:
        /*009c*/ 	.word	0x00000320
        /*00a0*/ 	.word	0x000000ff
        /*00a4*/ 	.word	0x00000000
        /*00a8*/ 	.short	0x0100
        /*00aa*/ 	.byte	0x09
	.zero		1


	//   ....[1]....
        /*00ac*/ 	.word	0x00000330
        /*00b0*/ 	.word	0x000000ff
        /*00b4*/ 	.word	0x00000080
        /*00b8*/ 	.short	0x0100
        /*00ba*/ 	.byte	0x09
	.zero		1


	//   ....[2]....
        /*00bc*/ 	.word	0x00000340
        /*00c0*/ 	.word	0x000000ff
        /*00c4*/ 	.word	0x00000008
        /*00c8*/ 	.short	0x0100
        /*00ca*/ 	.byte	0x09
	.zero		1


	//   ....[3]....
        /*00cc*/ 	.word	0x00000350
        /*00d0*/ 	.word	0x000000ff
        /*00d4*/ 	.word	0x00000088
        /*00d8*/ 	.short	0x0100
        /*00da*/ 	.byte	0x09
	.zero		1


	//   ....[4]....
        /*00dc*/ 	.word	0x00000360
        /*00e0*/ 	.word	0x000000ff
        /*00e4*/ 	.word	0x00000010
        /*00e8*/ 	.short	0x0100
        /*00ea*/ 	.byte	0x09
	.zero		1


	//   ....[5]....
        /*00ec*/ 	.word	0x00000370
        /*00f0*/ 	.word	0x000000ff
        /*00f4*/ 	.word	0x00000090
        /*00f8*/ 	.short	0x0100
        /*00fa*/ 	.byte	0x09
	.zero		1


	//   ....[6]....
        /*00fc*/ 	.word	0x00000380
        /*0100*/ 	.word	0x000000ff
        /*0104*/ 	.word	0x00000018
        /*0108*/ 	.short	0x0100
        /*010a*/ 	.byte	0x09
	.zero		1


	//   ....[7]....
        /*010c*/ 	.word	0x00000390
        /*0110*/ 	.word	0x000000ff
        /*0114*/ 	.word	0x00000098
        /*0118*/ 	.short	0x0100
        /*011a*/ 	.byte	0x09
	.zero		1


	//   ....[8]....
        /*011c*/ 	.word	0x000003a0
        /*0120*/ 	.word	0x000000ff
        /*0124*/ 	.word	0x00000020
        /*0128*/ 	.short	0x0100
        /*012a*/ 	.byte	0x09
	.zero		1


	//   ....[9]....
        /*012c*/ 	.word	0x000003b0
        /*0130*/ 	.word	0x000000ff
        /*0134*/ 	.word	0x000000a0
        /*0138*/ 	.short	0x0100
        /*013a*/ 	.byte	0x09
	.zero		1


	//   ....[10]....
        /*013c*/ 	.word	0x000003c0
        /*0140*/ 	.word	0x000000ff
        /*0144*/ 	.word	0x00000028
        /*0148*/ 	.short	0x0100
        /*014a*/ 	.byte	0x09
	.zero		1


	//   ....[11]....
        /*014c*/ 	.word	0x000003d0
        /*0150*/ 	.word	0x000000ff
        /*0154*/ 	.word	0x000000a8
        /*0158*/ 	.short	0x0100
        /*015a*/ 	.byte	0x09
	.zero		1


	//   ....[12]....
        /*015c*/ 	.word	0x000003e0
        /*0160*/ 	.word	0x000000ff
        /*0164*/ 	.word	0x00000030
        /*0168*/ 	.short	0x0100
        /*016a*/ 	.byte	0x09
	.zero		1


	//   ....[13]....
        /*016c*/ 	.word	0x000003f0
        /*0170*/ 	.word	0x000000ff
        /*0174*/ 	.word	0x000000b0
        /*0178*/ 	.short	0x0100
        /*017a*/ 	.byte	0x09
	.zero		1


	//   ....[14]....
        /*017c*/ 	.word	0x00000400
        /*0180*/ 	.word	0x000000ff
        /*0184*/ 	.word	0x00000038
        /*0188*/ 	.short	0x0100
        /*018a*/ 	.byte	0x09
	.zero		1


	//   ....[15]....
        /*018c*/ 	.word	0x00000410
        /*0190*/ 	.word	0x000000ff
        /*0194*/ 	.word	0x000000b8
        /*0198*/ 	.short	0x0100
        /*019a*/ 	.byte	0x09
	.zero		1


	//   ....[16]....
        /*019c*/ 	.word	0x00000420
        /*01a0*/ 	.word	0x000000ff
        /*01a4*/ 	.word	0x00000040
        /*01a8*/ 	.short	0x0100
        /*01aa*/ 	.byte	0x09
	.zero		1


	//   ....[17]....
        /*01ac*/ 	.word	0x00000430
        /*01b0*/ 	.word	0x000000ff
        /*01b4*/ 	.word	0x000000c0
        /*01b8*/ 	.short	0x0100
        /*01ba*/ 	.byte	0x09
	.zero		1


	//   ....[18]....
        /*01bc*/ 	.word	0x00000440
        /*01c0*/ 	.word	0x000000ff
        /*01c4*/ 	.word	0x00000048
        /*01c8*/ 	.short	0x0100
        /*01ca*/ 	.byte	0x09
	.zero		1


	//   ....[19]....
        /*01cc*/ 	.word	0x00000450
        /*01d0*/ 	.word	0x000000ff
        /*01d4*/ 	.word	0x000000c8
        /*01d8*/ 	.short	0x0100
        /*01da*/ 	.byte	0x09
	.zero		1


	//   ....[20]....
        /*01dc*/ 	.word	0x00000460
        /*01e0*/ 	.word	0x000000ff
        /*01e4*/ 	.word	0x00000050
        /*01e8*/ 	.short	0x0100
        /*01ea*/ 	.byte	0x09
	.zero		1


	//   ....[21]....
        /*01ec*/ 	.word	0x00000470
        /*01f0*/ 	.word	0x000000ff
        /*01f4*/ 	.word	0x000000d0
        /*01f8*/ 	.short	0x0100
        /*01fa*/ 	.byte	0x09
	.zero		1


	//   ....[22]....
        /*01fc*/ 	.word	0x00000480
        /*0200*/ 	.word	0x000000ff
        /*0204*/ 	.word	0x00000058
        /*0208*/ 	.short	0x0100
        /*020a*/ 	.byte	0x09
	.zero		1


	//   ....[23]....
        /*020c*/ 	.word	0x00000490
        /*0210*/ 	.word	0x000000ff
        /*0214*/ 	.word	0x000000d8
        /*0218*/ 	.short	0x0100
        /*021a*/ 	.byte	0x09
	.zero		1


	//   ....[24]....
        /*021c*/ 	.word	0x000004a0
        /*0220*/ 	.word	0x000000ff
        /*0224*/ 	.word	0x00000060
        /*0228*/ 	.short	0x0100
        /*022a*/ 	.byte	0x09
	.zero		1


	//   ....[25]....
        /*022c*/ 	.word	0x000004b0
        /*0230*/ 	.word	0x000000ff
        /*0234*/ 	.word	0x000000e0
        /*0238*/ 	.short	0x0100
        /*023a*/ 	.byte	0x09
	.zero		1


	//   ....[26]....
        /*023c*/ 	.word	0x000004c0
        /*0240*/ 	.word	0x000000ff
        /*0244*/ 	.word	0x00000068
        /*0248*/ 	.short	0x0100
        /*024a*/ 	.byte	0x09
	.zero		1


	//   ....[27]....
        /*024c*/ 	.word	0x000004d0
        /*0250*/ 	.word	0x000000ff
        /*0254*/ 	.word	0x000000e8
        /*0258*/ 	.short	0x0100
        /*025a*/ 	.byte	0x09
	.zero		1


	//   ....[28]....
        /*025c*/ 	.word	0x000004e0
        /*0260*/ 	.word	0x000000ff
        /*0264*/ 	.word	0x00000070
        /*0268*/ 	.short	0x0100
        /*026a*/ 	.byte	0x09
	.zero		1


	//   ....[29]....
        /*026c*/ 	.word	0x000004f0
        /*0270*/ 	.word	0x000000ff
        /*0274*/ 	.word	0x000000f0
        /*0278*/ 	.short	0x0100
        /*027a*/ 	.byte	0x09
	.zero		1


	//   ....[30]....
        /*027c*/ 	.word	0x00000500
        /*0280*/ 	.word	0x000000ff
        /*0284*/ 	.word	0x00000078
        /*0288*/ 	.short	0x0100
        /*028a*/ 	.byte	0x09
	.zero		1


	//   ....[31]....
        /*028c*/ 	.word	0x00000510
        /*0290*/ 	.word	0x000000ff
        /*0294*/ 	.word	0x000000f8
        /*0298*/ 	.short	0x0100
        /*029a*/ 	.byte	0x09
	.zero		1


	//   ....[32]....
        /*029c*/ 	.word	0x000007a0
        /*02a0*/ 	.word	0x000000ff
        /*02a4*/ 	.word	0x00000130
        /*02a8*/ 	.short	0x0100
        /*02aa*/ 	.byte	0x09
	.zero		1


	//   ....[33]....
        /*02ac*/ 	.word	0x000007b0
        /*02b0*/ 	.word	0x000000ff
        /*02b4*/ 	.word	0x00000138
        /*02b8*/ 	.short	0x0100
        /*02ba*/ 	.byte	0x09
	.zero		1


	//   ....[34]....
        /*02bc*/ 	.word	0x00000800
        /*02c0*/ 	.word	0x000000ff
        /*02c4*/ 	.word	0x00000110
        /*02c8*/ 	.short	0x0100
        /*02ca*/ 	.byte	0x0a
	.zero		1


	//   ....[35]....
        /*02cc*/ 	.word	0x00000820
        /*02d0*/ 	.word	0x000000ff
        /*02d4*/ 	.word	0x00000118
        /*02d8*/ 	.short	0x0100
        /*02da*/ 	.byte	0x0a
	.zero		1


	//   ....[36]....
        /*02dc*/ 	.word	0x00000830
        /*02e0*/ 	.word	0x000000ff
        /*02e4*/ 	.word	0x00000120
        /*02e8*/ 	.short	0x0100
        /*02ea*/ 	.byte	0x0a
	.zero		1


	//   ....[37]....
        /*02ec*/ 	.word	0x00000840
        /*02f0*/ 	.word	0x000000ff
        /*02f4*/ 	.word	0x00000128
        /*02f8*/ 	.short	0x0100
        /*02fa*/ 	.byte	0x0a
	.zero		1


	//   ....[38]....
        /*02fc*/ 	.word	0x00001720
        /*0300*/ 	.word	0x000000dc
        /*0304*/ 	.word	0x00000000
        /*0308*/ 	.short	0x010a
        /*030a*/ 	.byte	0x32
	.zero		1


	//   ....[39]....
        /*030c*/ 	.word	0x000018e0
        /*0310*/ 	.word	0x00000003
        /*0314*/ 	.word	0x00000000
        /*0318*/ 	.short	0x010a
        /*031a*/ 	.byte	0x3f
	.zero		1


	//   ....[40]....
        /*031c*/ 	.word	0x00001940
        /*0320*/ 	.word	0x00000003
        /*0324*/ 	.word	0x00000000
        /*0328*/ 	.short	0x010a
        /*032a*/ 	.byte	0x3f
	.zero		1


	//   ....[41]....
        /*032c*/ 	.word	0x00001b80
        /*0330*/ 	.word	0x000000ff
        /*0334*/ 	.word	0x00000000
        /*0338*/ 	.short	0x010a
        /*033a*/ 	.byte	0x04
	.zero		1


	//   ....[42]....
        /*033c*/ 	.word	0x00001bc0
        /*0340*/ 	.word	0x000000ff
        /*0344*/ 	.word	0x00000000
        /*0348*/ 	.short	0x010a
        /*034a*/ 	.byte	0x04
	.zero		1


	//   ....[43]....
        /*034c*/ 	.word	0x00001d10
        /*0350*/ 	.word	0x000000ff
        /*0354*/ 	.word	0x00000000
        /*0358*/ 	.short	0x0101
        /*035a*/ 	.byte	0x04
	.zero		1


	//   ....[44]....
        /*035c*/ 	.word	0x00001e10
        /*0360*/ 	.word	0x00000003
        /*0364*/ 	.word	0x00000000
        /*0368*/ 	.short	0x0101
        /*036a*/ 	.byte	0x31
	.zero		1


	//   ....[45]....
        /*036c*/ 	.word	0x00001ed0
        /*0370*/ 	.word	0x000000ff
        /*0374*/ 	.word	0x00000000
        /*0378*/ 	.short	0x0101
        /*037a*/ 	.byte	0x04
	.zero		1


	//   ....[46]....
        /*037c*/ 	.word	0x00001fa0
        /*0380*/ 	.word	0x000000dc
        /*0384*/ 	.word	0x00000010
        /*0388*/ 	.short	0x010a
        /*038a*/ 	.byte	0x32
	.zero		1


	//   ....[47]....
        /*038c*/ 	.word	0x00010db0
        /*0390*/ 	.word	0x00000000
        /*0394*/ 	.word	0x00000000
        /*0398*/ 	.short	0x0101
        /*039a*/ 	.byte	0x31
	.zero		1


	//   ....[48]....
        /*039c*/ 	.word	0x00011790
        /*03a0*/ 	.word	0x00000007
        /*03a4*/ 	.word	0x00000080
        /*03a8*/ 	.short	0x010a
        /*03aa*/ 	.byte	0x3f
	.zero		1


	//   ....[49]....
        /*03ac*/ 	.word	0x00011b30
        /*03b0*/ 	.word	0x00000003
        /*03b4*/ 	.word	0x00000138
        /*03b8*/ 	.short	0x0101
        /*03ba*/ 	.byte	0x3f
	.zero		1


	//   ....[50]....
        /*03bc*/ 	.word	0x000122a0
        /*03c0*/ 	.word	0x00000007
        /*03c4*/ 	.word	0x00000000
        /*03c8*/ 	.short	0x010a
        /*03ca*/ 	.byte	0x3f
	.zero		1


	//   ....[51]....
        /*03cc*/ 	.word	0x00012320
        /*03d0*/ 	.word	0x00000009
        /*03d4*/ 	.word	0x00000000
        /*03d8*/ 	.short	0x010a
        /*03da*/ 	.byte	0x3f
	.zero		1


	//   ....[52]....
        /*03dc*/ 	.word	0x000123b0
        /*03e0*/ 	.word	0x00000006
        /*03e4*/ 	.word	0x00000000
        /*03e8*/ 	.short	0x010a
        /*03ea*/ 	.byte	0x3f
	.zero		1


	//   ....[53]....
        /*03ec*/ 	.word	0x00012440
        /*03f0*/ 	.word	0x00000009
        /*03f4*/ 	.word	0x00000000
        /*03f8*/ 	.short	0x010a
        /*03fa*/ 	.byte	0x3f
	.zero		1


	//   ....[54]....
        /*03fc*/ 	.word	0x000124d0
        /*0400*/ 	.word	0x00000006
        /*0404*/ 	.word	0x00000000
        /*0408*/ 	.short	0x010a
        /*040a*/ 	.byte	0x3f
	.zero		1


	//   ....[55]....
        /*040c*/ 	.word	0x00012560
        /*0410*/ 	.word	0x00000009
        /*0414*/ 	.word	0x00000000
        /*0418*/ 	.short	0x010a
        /*041a*/ 	.byte	0x3f
	.zero		1


	//   ....[56]....
        /*041c*/ 	.word	0x000125f0
        /*0420*/ 	.word	0x00000006
        /*0424*/ 	.word	0x00000000
        /*0428*/ 	.short	0x010a
        /*042a*/ 	.byte	0x3f
	.zero		1


	//   ....[57]....
        /*042c*/ 	.word	0x00012680
        /*0430*/ 	.word	0x00000009
        /*0434*/ 	.word	0x00000000
        /*0438*/ 	.short	0x010a
        /*043a*/ 	.byte	0x3f
	.zero		1


	//   ....[58]....
        /*043c*/ 	.word	0x00012710
        /*0440*/ 	.word	0x00000006
        /*0444*/ 	.word	0x00000000
        /*0448*/ 	.short	0x010a
        /*044a*/ 	.byte	0x3f
	.zero		1


	//   ....[59]....
        /*044c*/ 	.word	0x000127a0
        /*0450*/ 	.word	0x00000009
        /*0454*/ 	.word	0x00000000
        /*0458*/ 	.short	0x010a
        /*045a*/ 	.byte	0x3f
	.zero		1


	//   ....[60]....
        /*045c*/ 	.word	0x00012830
        /*0460*/ 	.word	0x00000006
        /*0464*/ 	.word	0x00000000
        /*0468*/ 	.short	0x010a
        /*046a*/ 	.byte	0x3f
	.zero		1


	//   ....[61]....
        /*046c*/ 	.word	0x000128c0
        /*0470*/ 	.word	0x00000009
        /*0474*/ 	.word	0x00000000
        /*0478*/ 	.short	0x010a
        /*047a*/ 	.byte	0x3f
	.zero		1


	//   ....[62]....
        /*047c*/ 	.word	0x00012950
        /*0480*/ 	.word	0x00000006
        /*0484*/ 	.word	0x00000000
        /*0488*/ 	.short	0x010a
        /*048a*/ 	.byte	0x3f
	.zero		1


	//   ....[63]....
        /*048c*/ 	.word	0x000129e0
        /*0490*/ 	.word	0x00000009
        /*0494*/ 	.word	0x00000000
        /*0498*/ 	.short	0x010a
        /*049a*/ 	.byte	0x3f
	.zero		1


	//   ....[64]....
        /*049c*/ 	.word	0x00012a70
        /*04a0*/ 	.word	0x00000006
        /*04a4*/ 	.word	0x00000000
        /*04a8*/ 	.short	0x010a
        /*04aa*/ 	.byte	0x3f
	.zero		1


	//   ....[65]....
        /*04ac*/ 	.word	0x00012b00
        /*04b0*/ 	.word	0x00000003
        /*04b4*/ 	.word	0x00000000
        /*04b8*/ 	.short	0x010a
        /*04ba*/ 	.byte	0x3f
	.zero		1


	//   ....[66]....
        /*04bc*/ 	.word	0x00012b70
        /*04c0*/ 	.word	0x00000000
        /*04c4*/ 	.word	0x00000000
        /*04c8*/ 	.short	0x010a
        /*04ca*/ 	.byte	0x3f
	.zero		1


	//   ....[67]....
        /*04cc*/ 	.word	0x00012bc0
        /*04d0*/ 	.word	0x00000003
        /*04d4*/ 	.word	0x00000000
        /*04d8*/ 	.short	0x010a
        /*04da*/ 	.byte	0x3f
	.zero		1


	//   ....[68]....
        /*04dc*/ 	.word	0x00012c20
        /*04e0*/ 	.word	0x00000004
        /*04e4*/ 	.word	0x00000000
        /*04e8*/ 	.short	0x010a
        /*04ea*/ 	.byte	0x3f
	.zero		1


	//   ....[69]....
        /*04ec*/ 	.word	0x00012c80
        /*04f0*/ 	.word	0x00000000
        /*04f4*/ 	.word	0x00000010
        /*04f8*/ 	.short	0x010a
        /*04fa*/ 	.byte	0x3f
	.zero		1


	//   ....[70]....
        /*04fc*/ 	.word	0x00012d50
        /*0500*/ 	.word	0x00000007
        /*0504*/ 	.word	0x00000080
        /*0508*/ 	.short	0x010a
        /*050a*/ 	.byte	0x3f
	.zero		1


	//   ....[71]....
        /*050c*/ 	.word	0x00012e20
        /*0510*/ 	.word	0x00000007
        /*0514*/ 	.word	0x00000000
        /*0518*/ 	.short	0x010a
        /*051a*/ 	.byte	0x3f
	.zero		1


	//   ....[72]....
        /*051c*/ 	.word	0x00012e70
        /*0520*/ 	.word	0x00000009
        /*0524*/ 	.word	0x00000000
        /*0528*/ 	.short	0x010a
        /*052a*/ 	.byte	0x3f
	.zero		1


	//   ....[73]....
        /*052c*/ 	.word	0x00012ec0
        /*0530*/ 	.word	0x00000006
        /*0534*/ 	.word	0x00000000
        /*0538*/ 	.short	0x010a
        /*053a*/ 	.byte	0x3f
	.zero		1


	//   ....[74]....
        /*053c*/ 	.word	0x00012f10
        /*0540*/ 	.word	0x00000009
        /*0544*/ 	.word	0x00000000
        /*0548*/ 	.short	0x010a
        /*054a*/ 	.byte	0x3f
	.zero		1


	//   ....[75]....
        /*054c*/ 	.word	0x00012f60
        /*0550*/ 	.word	0x00000006
        /*0554*/ 	.word	0x00000000
        /*0558*/ 	.short	0x010a
        /*055a*/ 	.byte	0x3f
	.zero		1


	//   ....[76]....
        /*055c*/ 	.word	0x00012fb0
        /*0560*/ 	.word	0x00000009
        /*0564*/ 	.word	0x00000000
        /*0568*/ 	.short	0x010a
        /*056a*/ 	.byte	0x3f
	.zero		1


	//   ....[77]....
        /*056c*/ 	.word	0x00013000
        /*0570*/ 	.word	0x00000006
        /*0574*/ 	.word	0x00000000
        /*0578*/ 	.short	0x010a
        /*057a*/ 	.byte	0x3f
	.zero		1


	//   ....[78]....
        /*057c*/ 	.word	0x00013050
        /*0580*/ 	.word	0x00000009
        /*0584*/ 	.word	0x00000000
        /*0588*/ 	.short	0x010a
        /*058a*/ 	.byte	0x3f
	.zero		1


	//   ....[79]....
        /*058c*/ 	.word	0x000130a0
        /*0590*/ 	.word	0x00000006
        /*0594*/ 	.word	0x00000000
        /*0598*/ 	.short	0x010a
        /*059a*/ 	.byte	0x3f
	.zero		1


	//   ....[80]....
        /*059c*/ 	.word	0x000130f0
        /*05a0*/ 	.word	0x00000009
        /*05a4*/ 	.word	0x00000000
        /*05a8*/ 	.short	0x010a
        /*05aa*/ 	.byte	0x3f
	.zero		1


	//   ....[81]....
        /*05ac*/ 	.word	0x00013140
        /*05b0*/ 	.word	0x00000006
        /*05b4*/ 	.word	0x00000000
        /*05b8*/ 	.short	0x010a
        /*05ba*/ 	.byte	0x3f
	.zero		1


	//   ....[82]....
        /*05bc*/ 	.word	0x00013190
        /*05c0*/ 	.word	0x00000009
        /*05c4*/ 	.word	0x00000000
        /*05c8*/ 	.short	0x010a
        /*05ca*/ 	.byte	0x3f
	.zero		1


	//   ....[83]....
        /*05cc*/ 	.word	0x000131e0
        /*05d0*/ 	.word	0x00000006
        /*05d4*/ 	.word	0x00000000
        /*05d8*/ 	.short	0x010a
        /*05da*/ 	.byte	0x3f
	.zero		1


	//   ....[84]....
        /*05dc*/ 	.word	0x00013230
        /*05e0*/ 	.word	0x00000009
        /*05e4*/ 	.word	0x00000000
        /*05e8*/ 	.short	0x010a
        /*05ea*/ 	.byte	0x3f
	.zero		1


	//   ....[85]....
        /*05ec*/ 	.word	0x00013280
        /*05f0*/ 	.word	0x00000006
        /*05f4*/ 	.word	0x00000000
        /*05f8*/ 	.short	0x010a
        /*05fa*/ 	.byte	0x3f
	.zero		1


	//----- nvinfo : EIATTR_NUM_MBARRIERS
	.align		4
.L_35:
        /*05fc*/ 	.byte	0x03, 0x38
        /*05fe*/ 	.short	0x0026


	//----- nvinfo : EIATTR_EXIT_INSTR_OFFSETS
	.align		4
        /*0600*/ 	.byte	0x04, 0x1c
        /*0602*/ 	.short	(.L_37 - .L_36)


	//   ....[0]....
.L_36:
        /*0604*/ 	.word	0x00001400


	//   ....[1]....
        /*0608*/ 	.word	0x00001460


	//   ....[2]....
        /*060c*/ 	.word	0x000114c0


	//   ....[3]....
        /*0610*/ 	.word	0x000114f0


	//   ....[4]....
        /*0614*/ 	.word	0x00012b50


	//----- nvinfo : EIATTR_MAX_THREADS
	.align		4
.L_37:
        /*0618*/ 	.byte	0x04, 0x05
        /*061a*/ 	.short	(.L_39 - .L_38)
.L_38:
        /*061c*/ 	.word	0x00000180
        /*0620*/ 	.word	0x00000001
        /*0624*/ 	.word	0x00000001


	//----- nvinfo : EIATTR_CRS_STACK_SIZE
	.align		4
.L_39:
        /*0628*/ 	.byte	0x04, 0x1e
        /*062a*/ 	.short	(.L_41 - .L_40)
.L_40:
        /*062c*/ 	.word	0x00000000


	//----- nvinfo : EIATTR_CBANK_PARAM_SIZE
	.align		4
.L_41:
        /*0630*/ 	.byte	0x03, 0x19
        /*0632*/ 	.short	0x0470


	//----- nvinfo : EIATTR_PARAM_CBANK
	.align		4
        /*0634*/ 	.byte	0x04, 0x0a
        /*0636*/ 	.short	(.L_43 - .L_42)
	.align		4
.L_42:
        /*0638*/ 	.word	index@(.nv.constant0._ZN7cutlass13device_kernelINS_4gemm6kernel13GemmUniversalIN4cute5tupleIJiiiiEEENS1_10collective13CollectiveMmaINS1_34MainloopSm90TmaGmmaWarpSpecializedILi16ENS5_IJNS4_1CILi1EEESB_SB_EEENS1_32KernelTmaWarpSpecializedPingpongEEENS5_IJNSA_ILi64EEENSA_ILi384EEENSA_ILi16EEEEEENS_6half_tENS5_IJlSB_lEEESJ_SK_NS4_8TiledMMAINS4_8MMA_AtomIJNS4_4SM904GMMA26MMA_64x192x16_F32F16F16_SSILNSO_5MajorE0ELSQ_0ELNSO_7ScaleInE1ELSR_1EEEEEENS4_6LayoutISC_NS5_IJNSA_ILi0EEESV_SV_EEEEENS5_IJNS4_10UnderscoreESY_SY_EEEEENS4_13SM90_TMA_LOADENS4_14ComposedLayoutINS4_7SwizzleILi1ELi4ELi3EEENS4_18smem_ptr_flag_bitsILi16EEENSU_INS5_IJNSA_ILi8EEESH_EEENS5_IJSH_SB_EEEEEEEvNS4_8identityES11_S1B_vS1C_EENS_8epilogue10collective6detail29Sm90TmaWarpSpecializedAdapterINS1F_15DefaultEpilogueISJ_SK_SK_NS1E_6thread17LinearCombinationISJ_Li1EffLNS1J_9ScaleType4KindE0ELNS_15FloatRoundStyleE2ESJ_EENS1_15EpilogueDefaultEEEEEvvEEEEvNT_6ParamsE)
        /*063c*/ 	.short	0x0210
        /*063e*/ 	.short	0x0470


	//----- nvinfo : EIATTR_SW_WAR
	.align		4
.L_43:
        /*0640*/ 	.byte	0x04, 0x36
        /*0642*/ 	.short	(.L_45 - .L_44)
.L_44:
        /*0644*/ 	.word	0x00000008
.L_45:


//--------------------- .nv.callgraph             --------------------------
	.section	.nv.callgraph,"",@"SHT_CUDA_CALLGRAPH"
	.align	4
	.sectionentsize	8
	.align		4
        /*0000*/ 	.word	0x00000000
	.align		4
        /*0004*/ 	.word	0xffffffff
	.align		4
        /*0008*/ 	.word	index@(_ZN7cutlass13device_kernelINS_4gemm6kernel13GemmUniversalIN4cute5tupleIJiiiiEEENS1_10collective13CollectiveMmaINS1_34MainloopSm90TmaGmmaWarpSpecializedILi16ENS5_IJNS4_1CILi1EEESB_SB_EEENS1_32KernelTmaWarpSpecializedPingpongEEENS5_IJNSA_ILi64EEENSA_ILi384EEENSA_ILi16EEEEEENS_6half_tENS5_IJlSB_lEEESJ_SK_NS4_8TiledMMAINS4_8MMA_AtomIJNS4_4SM904GMMA26MMA_64x192x16_F32F16F16_SSILNSO_5MajorE0ELSQ_0ELNSO_7ScaleInE1ELSR_1EEEEEENS4_6LayoutISC_NS5_IJNSA_ILi0EEESV_SV_EEEEENS5_IJNS4_10UnderscoreESY_SY_EEEEENS4_13SM90_TMA_LOADENS4_14ComposedLayoutINS4_7SwizzleILi1ELi4ELi3EEENS4_18smem_ptr_flag_bitsILi16EEENSU_INS5_IJNSA_ILi8EEESH_EEENS5_IJSH_SB_EEEEEEEvNS4_8identityES11_S1B_vS1C_EENS_8epilogue10collective6detail29Sm90TmaWarpSpecializedAdapterINS1F_15DefaultEpilogueISJ_SK_SK_NS1E_6thread17LinearCombinationISJ_Li1EffLNS1J_9ScaleType4KindE0ELNS_15FloatRoundStyleE2ESJ_EENS1_15EpilogueDefaultEEEEEvvEEEEvNT_6ParamsE)
	.align		4
        /*000c*/ 	.word	index@(__assertfail)
	.align		4
        /*0010*/ 	.word	0x00000000
	.align		4
        /*0014*/ 	.word	0xfffffffe
	.align		4
        /*0018*/ 	.word	0x00000000
	.align		4
        /*001c*/ 	.word	0xfffffffd
	.align		4
        /*0020*/ 	.word	0x00000000
	.align		4
        /*0024*/ 	.word	0xfffffffc


//--------------------- .nv.constant4             --------------------------
	.section	.nv.constant4,"a",@progbits
	.align	8
	.align		8
.nv.constant4:
        /*0000*/ 	.dword	__assertfail
	.align		8
        /*0008*/ 	.dword	__unnamed_1
	.align		8
        /*0010*/ 	.dword	_ZN39_INTERNAL_4a8dad51_4_k_cu_44f0877a_35074cuda3std3__45__cpo5beginE
	.align		8
        /*0018*/ 	.dword	_ZN39_INTERNAL_4a8dad51_4_k_cu_44f0877a_35074cuda3std3__45__cpo3endE
	.align		8
        /*0020*/ 	.dword	_ZN39_INTERNAL_4a8dad51_4_k_cu_44f0877a_35074cuda3std3__45__cpo6cbeginE
	.align		8
        /*0028*/ 	.dword	_ZN39_INTERNAL_4a8dad51_4_k_cu_44f0877a_35074cuda3std3__45__cpo4cendE
	.align		8
        /*0030*/ 	.dword	_ZN39_INTERNAL_4a8dad51_4_k_cu_44f0877a_35074cuda3std3__441_GLOBAL__N__4a8dad51_4_k_cu_44f0877a_35076ignoreE
	.align		8
        /*0038*/ 	.dword	_ZN39_INTERNAL_4a8dad51_4_k_cu_44f0877a_35074cuda3std3__419piecewise_constructE
	.align		8
        /*0040*/ 	.dword	_ZN39_INTERNAL_4a8dad51_4_k_cu_44f0877a_35074cuda3std3__48in_placeE
	.align		8
        /*0048*/ 	.dword	_ZN39_INTERNAL_4a8dad51_4_k_cu_44f0877a_35074cuda3std6ranges3__45__cpo4swapE
	.align		8
        /*0050*/ 	.dword	_ZN39_INTERNAL_4a8dad51_4_k_cu_44f0877a_35074cuda3std6ranges3__45__cpo9iter_moveE
	.align		8
        /*0058*/ 	.dword	_ZN39_INTERNAL_4a8dad51_4_k_cu_44f0877a_35074cute7productE
	.align		8
        /*0060*/ 	.dword	_ZN39_INTERNAL_4a8dad51_4_k_cu_44f0877a_35074cute1_E
	.align		8
        /*0068*/ 	.dword	$str$22
	.align		8
        /*0070*/ 	.dword	$str$23


//--------------------- .text._ZN7cutlass13device_kernelINS_4gemm6kernel13GemmUniversalIN4cute5tupleIJiiiiEEENS1_10collective13CollectiveMmaINS1_34MainloopSm90TmaGmmaWarpSpecializedILi16ENS5_IJNS4_1CILi1EEESB_SB_EEENS1_32KernelTmaWarpSpecializedPingpongEEENS5_IJNSA_ILi64EEENSA_ILi384EEENSA_ILi16EEEEEENS_6half_tENS5_IJlSB_lEEESJ_SK_NS4_8TiledMMAINS4_8MMA_AtomIJNS4_4SM904GMMA26MMA_64x192x16_F32F16F16_SSILNSO_5MajorE0ELSQ_0ELNSO_7ScaleInE1ELSR_1EEEEEENS4_6LayoutISC_NS5_IJNSA_ILi0EEESV_SV_EEEEENS5_IJNS4_10UnderscoreESY_SY_EEEEENS4_13SM90_TMA_LOADENS4_14ComposedLayoutINS4_7SwizzleILi1ELi4ELi3EEENS4_18smem_ptr_flag_bitsILi16EEENSU_INS5_IJNSA_ILi8EEESH_EEENS5_IJSH_SB_EEEEEEEvNS4_8identityES11_S1B_vS1C_EENS_8epilogue10collective6detail29Sm90TmaWarpSpecializedAdapterINS1F_15DefaultEpilogueISJ_SK_SK_NS1E_6thread17LinearCombinationISJ_Li1EffLNS1J_9ScaleType4KindE0ELNS_15FloatRoundStyleE2ESJ_EENS1_15EpilogueDefaultEEEEEvvEEEEvNT_6ParamsE --------------------------
	.section	.text._ZN7cutlass13device_kernelINS_4gemm6kernel13GemmUniversalIN4cute5tupleIJiiiiEEENS1_10collective13CollectiveMmaINS1_34MainloopSm90TmaGmmaWarpSpecializedILi16ENS5_IJNS4_1CILi1EEESB_SB_EEENS1_32KernelTmaWarpSpecializedPingpongEEENS5_IJNSA_ILi64EEENSA_ILi384EEENSA_ILi16EEEEEENS_6half_tENS5_IJlSB_lEEESJ_SK_NS4_8TiledMMAINS4_8MMA_AtomIJNS4_4SM904GMMA26MMA_64x192x16_F32F16F16_SSILNSO_5MajorE0ELSQ_0ELNSO_7ScaleInE1ELSR_1EEEEEENS4_6LayoutISC_NS5_IJNSA_ILi0EEESV_SV_EEEEENS5_IJNS4_10UnderscoreESY_SY_EEEEENS4_13SM90_TMA_LOADENS4_14ComposedLayoutINS4_7SwizzleILi1ELi4ELi3EEENS4_18smem_ptr_flag_bitsILi16EEENSU_INS5_IJNSA_ILi8EEESH_EEENS5_IJSH_SB_EEEEEEEvNS4_8identityES11_S1B_vS1C_EENS_8epilogue10collective6detail29Sm90TmaWarpSpecializedAdapterINS1F_15DefaultEpilogueISJ_SK_SK_NS1E_6thread17LinearCombinationISJ_Li1EffLNS1J_9ScaleType4KindE0ELNS_15FloatRoundStyleE2ESJ_EENS1_15EpilogueDefaultEEEEEvvEEEEvNT_6ParamsE,"ax",@progbits
	.align	128
.text._ZN7cutlass13device_kernelINS_4gemm6kernel13GemmUniversalIN4cute5tupleIJiiiiEEENS1_10collective13CollectiveMmaINS1_34MainloopSm90TmaGmmaWarpSpecializedILi16ENS5_IJNS4_1CILi1EEESB_SB_EEENS1_32KernelTmaWarpSpecializedPingpongEEENS5_IJNSA_ILi64EEENSA_ILi384EEENSA_ILi16EEEEEENS_6half_tENS5_IJlSB_lEEESJ_SK_NS4_8TiledMMAINS4_8MMA_AtomIJNS4_4SM904GMMA26MMA_64x192x16_F32F16F16_SSILNSO_5MajorE0ELSQ_0ELNSO_7ScaleInE1ELSR_1EEEEEENS4_6LayoutISC_NS5_IJNSA_ILi0EEESV_SV_EEEEENS5_IJNS4_10UnderscoreESY_SY_EEEEENS4_13SM90_TMA_LOADENS4_14ComposedLayoutINS4_7SwizzleILi1ELi4ELi3EEENS4_18smem_ptr_flag_bitsILi16EEENSU_INS5_IJNSA_ILi8EEESH_EEENS5_IJSH_SB_EEEEEEEvNS4_8identityES11_S1B_vS1C_EENS_8epilogue10collective6detail29Sm90TmaWarpSpecializedAdapterINS1F_15DefaultEpilogueISJ_SK_SK_NS1E_6thread17LinearCombinationISJ_Li1EffLNS1J_9ScaleType4KindE0ELNS_15FloatRoundStyleE2ESJ_EENS1_15EpilogueDefaultEEEEEvvEEEEvNT_6ParamsE:
        .type           _ZN7cutlass13device_kernelINS_4gemm6kernel13GemmUniversalIN4cute5tupleIJiiiiEEENS1_10collective13CollectiveMmaINS1_34MainloopSm90TmaGmmaWarpSpecializedILi16ENS5_IJNS4_1CILi1EEESB_SB_EEENS1_32KernelTmaWarpSpecializedPingpongEEENS5_IJNSA_ILi64EEENSA_ILi384EEENSA_ILi16EEEEEENS_6half_tENS5_IJlSB_lEEESJ_SK_NS4_8TiledMMAINS4_8MMA_AtomIJNS4_4SM904GMMA26MMA_64x192x16_F32F16F16_SSILNSO_5MajorE0ELSQ_0ELNSO_7ScaleInE1ELSR_1EEEEEENS4_6LayoutISC_NS5_IJNSA_ILi0EEESV_SV_EEEEENS5_IJNS4_10UnderscoreESY_SY_EEEEENS4_13SM90_TMA_LOADENS4_14ComposedLayoutINS4_7SwizzleILi1ELi4ELi3EEENS4_18smem_ptr_flag_bitsILi16EEENSU_INS5_IJNSA_ILi8EEESH_EEENS5_IJSH_SB_EEEEEEEvNS4_8identityES11_S1B_vS1C_EENS_8epilogue10collective6detail29Sm90TmaWarpSpecializedAdapterINS1F_15DefaultEpilogueISJ_SK_SK_NS1E_6thread17LinearCombinationISJ_Li1EffLNS1J_9ScaleType4KindE0ELNS_15FloatRoundStyleE2ESJ_EENS1_15EpilogueDefaultEEEEEvvEEEEvNT_6ParamsE,@function
        .size           _ZN7cutlass13device_kernelINS_4gemm6kernel13GemmUniversalIN4cute5tupleIJiiiiEEENS1_10collective13CollectiveMmaINS1_34MainloopSm90TmaGmmaWarpSpecializedILi16ENS5_IJNS4_1CILi1EEESB_SB_EEENS1_32KernelTmaWarpSpecializedPingpongEEENS5_IJNSA_ILi64EEENSA_ILi384EEENSA_ILi16EEEEEENS_6half_tENS5_IJlSB_lEEESJ_SK_NS4_8TiledMMAINS4_8MMA_AtomIJNS4_4SM904GMMA26MMA_64x192x16_F32F16F16_SSILNSO_5MajorE0ELSQ_0ELNSO_7ScaleInE1ELSR_1EEEEEENS4_6LayoutISC_NS5_IJNSA_ILi0EEESV_SV_EEEEENS5_IJNS4_10UnderscoreESY_SY_EEEEENS4_13SM90_TMA_LOADENS4_14ComposedLayoutINS4_7SwizzleILi1ELi4ELi3EEENS4_18smem_ptr_flag_bitsILi16EEENSU_INS5_IJNSA_ILi8EEESH_EEENS5_IJSH_SB_EEEEEEEvNS4_8identityES11_S1B_vS1C_EENS_8epilogue10collective6detail29Sm90TmaWarpSpecializedAdapterINS1F_15DefaultEpilogueISJ_SK_SK_NS1E_6thread17LinearCombinationISJ_Li1EffLNS1J_9ScaleType4KindE0ELNS_15FloatRoundStyleE2ESJ_EENS1_15EpilogueDefaultEEEEEvvEEEEvNT_6ParamsE,(.L_x_477 - _ZN7cutlass13device_kernelINS_4gemm6kernel13GemmUniversalIN4cute5tupleIJiiiiEEENS1_10collective13CollectiveMmaINS1_34MainloopSm90TmaGmmaWarpSpecializedILi16ENS5_IJNS4_1CILi1EEESB_SB_EEENS1_32KernelTmaWarpSpecializedPingpongEEENS5_IJNSA_ILi64EEENSA_ILi384EEENSA_ILi16EEEEEENS_6half_tENS5_IJlSB_lEEESJ_SK_NS4_8TiledMMAINS4_8MMA_AtomIJNS4_4SM904GMMA26MMA_64x192x16_F32F16F16_SSILNSO_5MajorE0ELSQ_0ELNSO_7ScaleInE1ELSR_1EEEEEENS4_6LayoutISC_NS5_IJNSA_ILi0EEESV_SV_EEEEENS5_IJNS4_10UnderscoreESY_SY_EEEEENS4_13SM90_TMA_LOADENS4_14ComposedLayoutINS4_7SwizzleILi1ELi4ELi3EEENS4_18smem_ptr_flag_bitsILi16EEENSU_INS5_IJNSA_ILi8EEESH_EEENS5_IJSH_SB_EEEEEEEvNS4_8identityES11_S1B_vS1C_EENS_8epilogue10collective6detail29Sm90TmaWarpSpecializedAdapterINS1F_15DefaultEpilogueISJ_SK_SK_NS1E_6thread17LinearCombinationISJ_Li1EffLNS1J_9ScaleType4KindE0ELNS_15FloatRoundStyleE2ESJ_EENS1_15EpilogueDefaultEEEEEvvEEEEvNT_6ParamsE)
        .other          _ZN7cutlass13device_kernelINS_4gemm6kernel13GemmUniversalIN4cute5tupleIJiiiiEEENS1_10collective13CollectiveMmaINS1_34MainloopSm90TmaGmmaWarpSpecializedILi16ENS5_IJNS4_1CILi1EEESB_SB_EEENS1_32KernelTmaWarpSpecializedPingpongEEENS5_IJNSA_ILi64EEENSA_ILi384EEENSA_ILi16EEEEEENS_6half_tENS5_IJlSB_lEEESJ_SK_NS4_8TiledMMAINS4_8MMA_AtomIJNS4_4SM904GMMA26MMA_64x192x16_F32F16F16_SSILNSO_5MajorE0ELSQ_0ELNSO_7ScaleInE1ELSR_1EEEEEENS4_6LayoutISC_NS5_IJNSA_ILi0EEESV_SV_EEEEENS5_IJNS4_10UnderscoreESY_SY_EEEEENS4_13SM90_TMA_LOADENS4_14ComposedLayoutINS4_7SwizzleILi1ELi4ELi3EEENS4_18smem_ptr_flag_bitsILi16EEENSU_INS5_IJNSA_ILi8EEESH_EEENS5_IJSH_SB_EEEEEEEvNS4_8identityES11_S1B_vS1C_EENS_8epilogue10collective6detail29Sm90TmaWarpSpecializedAdapterINS1F_15DefaultEpilogueISJ_SK_SK_NS1E_6thread17LinearCombinationISJ_Li1EffLNS1J_9ScaleType4KindE0ELNS_15FloatRoundStyleE2ESJ_EENS1_15EpilogueDefaultEEEEEvvEEEEvNT_6ParamsE,@"STO_CUDA_ENTRY STV_DEFAULT"
_ZN7cutlass13device_kernelINS_4gemm6kernel13GemmUniversalIN4cute5tupleIJiiiiEEENS1_10collective13CollectiveMmaINS1_34MainloopSm90TmaGmmaWarpSpecializedILi16ENS5_IJNS4_1CILi1EEESB_SB_EEENS1_32KernelTmaWarpSpecializedPingpongEEENS5_IJNSA_ILi64EEENSA_ILi384EEENSA_ILi16EEEEEENS_6half_tENS5_IJlSB_lEEESJ_SK_NS4_8TiledMMAINS4_8MMA_AtomIJNS4_4SM904GMMA26MMA_64x192x16_F32F16F16_SSILNSO_5MajorE0ELSQ_0ELNSO_7ScaleInE1ELSR_1EEEEEENS4_6LayoutISC_NS5_IJNSA_ILi0EEESV_SV_EEEEENS5_IJNS4_10UnderscoreESY_SY_EEEEENS4_13SM90_TMA_LOADENS4_14ComposedLayoutINS4_7SwizzleILi1ELi4ELi3EEENS4_18smem_ptr_flag_bitsILi16EEENSU_INS5_IJNSA_ILi8EEESH_EEENS5_IJSH_SB_EEEEEEEvNS4_8identityES11_S1B_vS1C_EENS_8epilogue10collective6detail29Sm90TmaWarpSpecializedAdapterINS1F_15DefaultEpilogueISJ_SK_SK_NS1E_6thread17LinearCombinationISJ_Li1EffLNS1J_9ScaleType4KindE0ELNS_15FloatRoundStyleE2ESJ_EENS1_15EpilogueDefaultEEEEEvvEEEEvNT_6ParamsE:
[----:B------:R-:W0:Y:S01]  /*0000*/  LDC R1, c[0x0][0x28] ;  /* 0x00000a00ff017b82 */ /* 0x000e220000000800 */
[----:B------:R-:W1:Y:S01]  /*0010*/  S2R R4, SR_TID.X ;  /* 0x0000000000047919 */ /* 0x000e620000002100 */
[----:B------:R-:W-:Y:S01]  /*0020*/  ELECT P0, URZ, PT ;  /* 0x00000000003f782f */ /* 0x000fe20003800000 */
[----:B------:R-:W-:Y:S01]  /*0030*/  BSSY B0, `(.L_x_0) ;  /* 0x0000014000007945 */ /* 0x000fe20003800000 */
[----:B-1----:R-:W-:-:S05]  /*0040*/  SHF.R.U32.HI R0, RZ, 0x5, R4 ;  /* 0x00000005ff007819 */ /* 0x002fca0000011604 */
[----:B------:R-:W1:Y:S02]  /*0050*/  SHFL.IDX PT, R2, R0, RZ, 0x1f ;  /* 0x00001fff00027589 */ /* 0x000e6400000e0000 */
[----:B-1----:R-:W-:Y:S02]  /*0060*/  R2UR UR8, R2 ;  /* 0x00000000020872ca */ /* 0x002fe400000e0000 */
[----:B------:R-:W-:-:S05]  /*0070*/  SHF.R.U32.HI R2, RZ, 0x7, R4 ;  /* 0x00000007ff027819 */ /* 0x000fca0000011604 */
[----:B------:R1:W2:Y:S06]  /*0080*/  SHFL.IDX PT, R3, R2, RZ, 0x1f ;  /* 0x00001fff02037589 */ /* 0x0002ac00000e0000 */
[----:B------:R-:W-:Y:S02]  /*0090*/  USHF.R.S32.HI UR4, URZ, 0x1f, UR8 ;  /* 0x0000001f3f047899 */ /* 0x000fe40008011408 */
[----:B------:R-:W-:Y:S02]  /*00a0*/  ISETP.NE.OR P0, PT, RZ, UR8, !P0 ;  /* 0x00000008ff007c0c */ /* 0x000fe4000c705670 */
[----:B------:R-:W-:-:S04]  /*00b0*/  ULEA.HI UR4, UR4, UR8, URZ, 0x2 ;  /* 0x0000000804047291 */ /* 0x000fc8000f8f103f */
[----:B------:R-:W-:-:S04]  /*00c0*/  ULOP3.LUT UR4, UR4, 0xfffffffc, URZ, 0xc0, !UPT ;  /* 0xfffffffc04047892 */ /* 0x000fc8000f8ec03f */
[----:B------:R-:W-:-:S03]  /*00d0*/  UIADD3 UR8, UR8, -UR4, URZ ;  /* 0x8000000408087290 */ /* 0x000fc6000fffe03f */
[----:B01----:R-:W-:Y:S09]  /*00e0*/  @P0 BRA `(.L_x_1) ;  /* 0x0000000000200947 */ /* 0x003ff20003800000 */
[----:B------:R-:W-:Y:S02]  /*00f0*/  ULDC.64 UR4, c[0x0][0x198] ;  /* 0x0000660000047ab9 */ /* 0x000fe40000000a00 */
[----:B------:R-:W-:Y:S02]  /*0100*/  UIADD3 UR6, UP0, UR4, 0xf0, URZ ;  /* 0x000000f004067890 */ /* 0x000fe4000ff1e03f */
[----:B------:R-:W-:Y:S02]  /*0110*/  UIADD3 UR4, UP1, UR4, 0x1f0, URZ ;  /* 0x000001f004047890 */ /* 0x000fe4000ff3e03f */
[----:B------:R-:W-:Y:S02]  /*0120*/  UIADD3.X UR7, URZ, UR5, URZ, UP0, !UPT ;  /* 0x000000053f077290 */ /* 0x000fe400087fe43f */
[----:B------:R-:W-:-:S07]  /*0130*/  UIADD3.X UR5, URZ, UR5, URZ, UP1, !UPT ;  /* 0x000000053f057290 */ /* 0x000fce0008ffe43f */
[----:B------:R0:W-:Y:S02]  /*0140*/  UTMACCTL.PF [UR6] ;  /* 0x00000000060079b9 */ /* 0x0001e40008040000 */
[----:B------:R0:W-:Y:S02]  /*0150*/  UTMACCTL.PF [UR4] ;  /* 0x00000000040079b9 */ /* 0x0001e40008040000 */
[----:B0-----:R-:W-:Y:S01]  /*0160*/  NOP ;  /* 0x0000000000007918 */ /* 0x001fe20000000000 */
.L_x_1:
[----:B------:R-:W-:Y:S05]  /*0170*/  BSYNC B0 ;  /* 0x0000000000007941 */ /* 0x000fea0003800000 */
.L_x_0:
[----:B------:R-:W0:Y:S01]  /*0180*/  SHFL.IDX PT, R5, R0, RZ, 0x1f ;  /* 0x00001fff00057589 */ /* 0x000e2200000e0000 */
[----:B--2---:R-:W-:Y:S01]  /*0190*/  R2UR UR16, R3 ;  /* 0x00000000031072ca */ /* 0x004fe200000e0000 */
[----:B------:R-:W-:-:S04]  /*01a0*/  UISETP.NE.AND UP0, UPT, UR8, 0x3, UPT ;  /* 0x000000030800788c */ /* 0x000fc8000bf05270 */
[----:B------:R-:W-:-:S08]  /*01b0*/  UISETP.EQ.OR UP0, UPT, UR8, URZ, !UP0 ;  /* 0x0000003f0800728c */ /* 0x000fd0000c702670 */
[----:B------:R-:W-:Y:S02]  /*01c0*/  UIADD3 UR18, UR16, -0x1, URZ ;  /* 0xffffffff10127890 */ /* 0x000fe4000fffe03f */
[----:B------:R-:W-:Y:S02]  /*01d0*/  UISETP.EQ.AND UP0, UPT, UR16, URZ, UP0 ;  /* 0x0000003f1000728c */ /* 0x000fe40008702270 */
[----:B------:R-:W-:Y:S02]  /*01e0*/  UISETP.GE.U32.AND UP1, UPT, UR18, 0x2, UPT ;  /* 0x000000021200788c */ /* 0x000fe4000bf26070 */
[----:B------:R-:W-:Y:S01]  /*01f0*/  USEL UR36, URZ, 0x1, !UP0 ;  /* 0x000000013f247887 */ /* 0x000fe2000c000000 */
[----:B0-----:R-:W-:-:S03]  /*0200*/  ISETP.NE.AND P0, PT, R5, RZ, PT ;  /* 0x000000ff0500720c */ /* 0x001fc60003f05270 */
[----:B------:R-:W-:-:S10]  /*0210*/  USEL UR36, UR36, 0x2, UP1 ;  /* 0x0000000224247887 */ /* 0x000fd40008800000 */
[----:B------:R-:W-:Y:S05]  /*0220*/  @P0 BRA `(.L_x_2) ;  /* 0x0000000000c40947 */ /* 0x000fea0003800000 */
[----:B------:R-:W-:Y:S01]  /*0230*/  ELECT P0, URZ, PT ;  /* 0x00000000003f782f */ /* 0x000fe20003800000 */
[----:B------:R-:W-:-:S12]  /*0240*/  BSSY B0, `(.L_x_2) ;  /* 0x000002f000007945 */ /* 0x000fd80003800000 */
[----:B------:R-:W-:Y:S05]  /*0250*/  @!P0 BRA `(.L_x_3) ;  /* 0x0000000000b48947 */ /* 0x000fea0003800000 */
[----:B------:R-:W0:Y:S01]  /*0260*/  S2UR UR9, SR_CgaCtaId ;  /* 0x00000000000979c3 */ /* 0x000e220000008800 */
[----:B------:R-:W-:Y:S01]  /*0270*/  UMOV UR4, 0x400 ;  /* 0x0000040000047882 */ /* 0x000fe20000000000 */
[----:B------:R-:W-:Y:S01]  /*0280*/  UMOV UR5, 0x1 ;  /* 0x0000000100057882 */ /* 0x000fe20000000000 */
[----:B------:R-:W-:Y:S02]  /*0290*/  UMOV UR6, 0x80 ;  /* 0x0000008000067882 */ /* 0x000fe40000000000 */
[----:B------:R-:W-:-:S04]  /*02a0*/  UIADD3 UR6, -UR6, 0x100000, URZ ;  /* 0x0010000006067890 */ /* 0x000fc8000fffe13f */
[----:B------:R-:W-:Y:S02]  /*02b0*/  USHF.L.U32 UR7, UR6, 0xb, URZ ;  /* 0x0000000b06077899 */ /* 0x000fe4000800063f */
[----:B------:R-:W-:Y:S02]  /*02c0*/  USHF.L.U32 UR6, UR6, 0x1, URZ ;  /* 0x0000000106067899 */ /* 0x000fe4000800063f */
[----:B0-----:R-:W-:Y:S02]  /*02d0*/  ULEA UR9, UR9, UR4, 0x18 ;  /* 0x0000000409097291 */ /* 0x001fe4000f8ec03f */
[----:B------:R-:W-:-:S04]  /*02e0*/  UIADD3 UR4, -UR5, 0x100000, URZ ;  /* 0x0010000005047890 */ /* 0x000fc8000fffe13f */
[----:B------:R-:W-:Y:S02]  /*02f0*/  USHF.L.U32 UR5, UR4, 0xb, URZ ;  /* 0x0000000b04057899 */ /* 0x000fe4000800063f */
[----:B------:R-:W-:Y:S01]  /*0300*/  USHF.L.U32 UR4, UR4, 0x1, URZ ;  /* 0x0000000104047899 */ /* 0x000fe2000800063f */
[----:B------:R-:W0:Y:S11]  /*0310*/  FENCE.VIEW.ASYNC.S ;  /* 0x00000000000073c6 */ /* 0x000e360000000000 */
[----:B0-----:R0:W1:Y:S01]  /*0320*/  SYNCS.EXCH.64 URZ, [UR9], UR4 ;  /* 0x00000004093f75b2 */ /* 0x0010620008000100 */
[----:B------:R0:W2:Y:S01]  /*0330*/  SYNCS.EXCH.64 URZ, [UR9+0x80], UR6 ;  /* 0x00008006093f75b2 */ /* 0x0000a20008000100 */
[----:B------:R0:W3:Y:S01]  /*0340*/  SYNCS.EXCH.64 URZ, [UR9+0x8], UR4 ;  /* 0x00000804093f75b2 */ /* 0x0000e20008000100 */
[----:B------:R0:W4:Y:S01]  /*0350*/  SYNCS.EXCH.64 URZ, [UR9+0x88], UR6 ;  /* 0x00008806093f75b2 */ /* 0x0001220008000100 */
[----:B------:R0:W0:Y:S01]  /*0360*/  SYNCS.EXCH.64 URZ, [UR9+0x10], UR4 ;  /* 0x00001004093f75b2 */ /* 0x0000220008000100 */
        /* <DEDUP_REMOVED lines=27> */
[----:B-1234-:R-:W-:Y:S01]  /*0520*/  NOP ;  /* 0x0000000000007918 */ /* 0x01efe20000000000 */
.L_x_3:
[----:B0-----:R-:W-:Y:S05]  /*0530*/  BSYNC B0 ;  /* 0x0000000000007941 */ /* 0x001fea0003800000 */
.L_x_2:
[----:B------:R-:W0:Y:S01]  /*0540*/  SHFL.IDX PT, R5, R0, RZ, 0x1f ;  /* 0x00001fff00057589 */ /* 0x000e2200000e0000 */
[----:B------:R-:W-:Y:S01]  /*0550*/  ELECT P0, URZ, PT ;  /* 0x00000000003f782f */ /* 0x000fe20003800000 */
[----:B------:R-:W-:Y:S01]  /*0560*/  NOP ;  /* 0x0000000000007918 */ /* 0x000fe20000000000 */
[----:B------:R-:W-:Y:S01]  /*0570*/  ELECT P1, URZ, PT ;  /* 0x00000000003f782f */ /* 0x000fe20003820000 */
[----:B------:R-:W1:Y:S01]  /*0580*/  SHFL.IDX PT, R3, R0, RZ, 0x1f ;  /* 0x00001fff00037589 */ /* 0x000e6200000e0000 */
[----:B------:R-:W-:Y:S01]  /*0590*/  UMOV UR4, 0x20 ;  /* 0x0000002000047882 */ /* 0x000fe20000000000 */
[----:B------:R-:W-:Y:S01]  /*05a0*/  UMOV UR12, 0x80 ;  /* 0x00000080000c7882 */ /* 0x000fe20000000000 */
[----:B------:R-:W-:Y:S01]  /*05b0*/  NOP ;  /* 0x0000000000007918 */ /* 0x000fe20000000000 */
[----:B------:R-:W2:Y:S01]  /*05c0*/  SHFL.IDX PT, R2, R2, RZ, 0x1f ;  /* 0x00001fff02027589 */ /* 0x000ea200000e0000 */
[----:B------:R-:W-:Y:S01]  /*05d0*/  ULDC.64 UR54, c[0x0][0x208] ;  /* 0x0000820000367ab9 */ /* 0x000fe20000000a00 */
[----:B0-----:R-:W-:-:S02]  /*05e0*/  ISETP.NE.OR P0, PT, R5, RZ, !P0 ;  /* 0x000000ff0500720c */ /* 0x001fc40004705670 */
[----:B-1----:R-:W-:Y:S02]  /*05f0*/  ISETP.NE.OR P1, PT, R3, RZ, !P1 ;  /* 0x000000ff0300720c */ /* 0x002fe40004f25670 */
[----:B------:R-:W-:-:S04]  /*0600*/  SHF.R.S32.HI R3, RZ, 0x1f, R4 ;  /* 0x0000001fff037819 */ /* 0x000fc80000011404 */
[----:B------:R-:W-:-:S05]  /*0610*/  LEA.HI R3, R3, R4, RZ, 0x7 ;  /* 0x0000000403037211 */ /* 0x000fca00078f38ff */
[----:B------:R-:W-:Y:S01]  /*0620*/  VOTEU.ALL UP0, P0 ;  /* 0x00000000003f7886 */ /* 0x000fe20000000000 */
[----:B------:R-:W-:Y:S01]  /*0630*/  LOP3.LUT R3, R3, 0xffffff80, RZ, 0xc0, !PT ;  /* 0xffffff8003037812 */ /* 0x000fe200078ec0ff */
[----:B------:R-:W-:-:S03]  /*0640*/  VOTEU.ALL UP1, P1 ;  /* 0x00000000003f7886 */ /* 0x000fc60000820000 */
[----:B------:R-:W0:Y:S01]  /*0650*/  @!UP0 S2UR UR7, SR_CgaCtaId ;  /* 0x00000000000789c3 */ /* 0x000e220000008800 */
[----:B------:R-:W-:Y:S01]  /*0660*/  @!UP0 UMOV UR6, 0x400 ;  /* 0x0000040000068882 */ /* 0x000fe20000000000 */
[----:B------:R-:W-:-:S04]  /*0670*/  @!UP0 UIADD3 UR4, -UR4, 0x100000, URZ ;  /* 0x0010000004048890 */ /* 0x000fc8000fffe13f */
[----:B------:R-:W-:Y:S02]  /*0680*/  @!UP0 USHF.L.U32 UR5, UR4, 0xb, URZ ;  /* 0x0000000b04058899 */ /* 0x000fe4000800063f */
[----:B------:R-:W-:Y:S01]  /*0690*/  @!UP0 USHF.L.U32 UR4, UR4, 0x1, URZ ;  /* 0x0000000104048899 */ /* 0x000fe2000800063f */
[----:B------:R-:W-:Y:S01]  /*06a0*/  IMAD.IADD R3, R4, 0x1, -R3 ;  /* 0x0000000104037824 */ /* 0x000fe200078e0a03 */
[----:B------:R-:W-:Y:S01]  /*06b0*/  @!UP1 UMOV UR10, 0x400 ;  /* 0x00000400000a9882 */ /* 0x000fe20000000000 */
[----:B------:R-:W-:Y:S01]  /*06c0*/  VOTEU.ALL UP2, P1 ;  /* 0x00000000003f7886 */ /* 0x000fe20000840000 */
[----:B------:R-:W-:Y:S01]  /*06d0*/  VOTEU.ALL UP3, P1 ;  /* 0x00000000003f7886 */ /* 0x000fe20000860000 */
[----:B------:R-:W-:Y:S01]  /*06e0*/  VOTEU.ALL UP4, P1 ;  /* 0x00000000003f7886 */ /* 0x000fe20000880000 */
[----:B------:R-:W1:Y:S01]  /*06f0*/  @!UP1 S2UR UR11, SR_CgaCtaId ;  /* 0x00000000000b99c3 */ /* 0x000e620000008800 */
[----:B------:R-:W-:Y:S01]  /*0700*/  VOTEU.ALL UP5, P1 ;  /* 0x00000000003f7886 */ /* 0x000fe200008a0000 */
[----:B------:R-:W-:Y:S01]  /*0710*/  ISETP.NE.AND P1, PT, RZ, UR16, PT ;  /* 0x00000010ff007c0c */ /* 0x000fe2000bf25270 */
[----:B0-----:R-:W-:-:S02]  /*0720*/  @!UP0 ULEA UR9, UR7, UR6, 0x18 ;  /* 0x0000000607098291 */ /* 0x001fc4000f8ec03f */
[----:B------:R-:W-:-:S04]  /*0730*/  @!UP1 UIADD3 UR6, -UR12, 0x100000, URZ ;  /* 0x001000000c069890 */ /* 0x000fc8000fffe13f */
[----:B------:R-:W-:Y:S02]  /*0740*/  @!UP1 USHF.L.U32 UR7, UR6, 0xb, URZ ;  /* 0x0000000b06079899 */ /* 0x000fe4000800063f */
[----:B------:R-:W-:Y:S01]  /*0750*/  @!UP1 USHF.L.U32 UR6, UR6, 0x1, URZ ;  /* 0x0000000106069899 */ /* 0x000fe2000800063f */
[----:B------:R-:W-:Y:S01]  /*0760*/  VOTEU.ALL UP0, P0 ;  /* 0x00000000003f7886 */ /* 0x000fe20000000000 */
[----:B-1----:R-:W-:Y:S01]  /*0770*/  @!UP1 ULEA UR10, UR11, UR10, 0x18 ;  /* 0x0000000a0b0a9291 */ /* 0x002fe2000f8ec03f */
[----:B------:R-:W-:Y:S01]  /*0780*/  VOTEU.ALL UP1, P0 ;  /* 0x00000000003f7886 */ /* 0x000fe20000020000 */
[----:B------:R-:W0:Y:S02]  /*0790*/  FENCE.VIEW.ASYNC.S ;  /* 0x00000000000073c6 */ /* 0x000e240000000000 */
[----:B0-----:R-:W0:Y:S02]  /*07a0*/  @!UP0 SYNCS.EXCH.64 URZ, [UR9+0x130], UR4 ;  /* 0x00013004093f85b2 */ /* 0x001e240008000100 */
[----:B------:R1:W0:Y:S01]  /*07b0*/  @!UP1 SYNCS.EXCH.64 URZ, [UR9+0x138], UR4 ;  /* 0x00013804093f95b2 */ /* 0x0002220008000100 */
[----:B------:R-:W-:Y:S01]  /*07c0*/  NOP ;  /* 0x0000000000007918 */ /* 0x000fe20000000000 */
[----:B-1----:R-:W-:Y:S01]  /*07d0*/  ULDC.64 UR4, c[0x0][0x598] ;  /* 0x0001660000047ab9 */ /* 0x002fe20000000a00 */
[----:B--2---:R-:W-:-:S02]  /*07e0*/  R2UR UR9, R2 ;  /* 0x00000000020972ca */ /* 0x004fc400000e0000 */
[----:B------:R-:W-:Y:S01]  /*07f0*/  ISETP.NE.U32.AND P0, PT, RZ, UR4, PT ;  /* 0x00000004ff007c0c */ /* 0x000fe2000bf05070 */
[----:B------:R1:W0:Y:S03]  /*0800*/  @!UP2 SYNCS.EXCH.64 URZ, [UR10+0x110], UR6 ;  /* 0x000110060a3fa5b2 */ /* 0x0002260008000100 */
[----:B------:R-:W-:Y:S01]  /*0810*/  ISETP.NE.AND.EX P0, PT, RZ, UR5, PT, P0 ;  /* 0x00000005ff007c0c */ /* 0x000fe2000bf05300 */
[----:B------:R1:W0:Y:S01]  /*0820*/  @!UP3 SYNCS.EXCH.64 URZ, [UR10+0x118], UR6 ;  /* 0x000118060a3fb5b2 */ /* 0x0002220008000100 */
[----:B------:R1:W0:Y:S01]  /*0830*/  @!UP4 SYNCS.EXCH.64 URZ, [UR10+0x120], UR6 ;  /* 0x000120060a3fc5b2 */ /* 0x0002220008000100 */
[----:B------:R1:W0:Y:S01]  /*0840*/  @!UP5 SYNCS.EXCH.64 URZ, [UR10+0x128], UR6 ;  /* 0x000128060a3fd5b2 */ /* 0x0002220008000100 */
[----:B------:R-:W-:Y:S01]  /*0850*/  NOP ;  /* 0x0000000000007918 */ /* 0x000fe20000000000 */
[----:B0-----:R-:W-:Y:S08]  /*0860*/  BAR.SYNC.DEFER_BLOCKING 0x0 ;  /* 0x0000000000007b1d */ /* 0x001ff00000010000 */
[----:B-1----:R-:W-:Y:S05]  /*0870*/  @!P0 BRA `(.L_x_4) ;  /* 0x00000000001c8947 */ /* 0x002fea0003800000 */
[----:B------:R-:W0:Y:S02]  /*0880*/  LDC.64 R6, c[0x0][0x598] ;  /* 0x00016600ff067b82 */ /* 0x000e240000000a00 */
[----:B0-----:R-:W2:Y:S02]  /*0890*/  LDG.E.64 R6, desc[UR54][R6.64] ;  /* 0x0000003606067981 */ /* 0x001ea4000c1e1b00 */
[----:B--2---:R-:W-:-:S04]  /*08a0*/  ISETP.NE.U32.AND P0, PT, R6, RZ, PT ;  /* 0x000000ff0600720c */ /* 0x004fc80003f05070 */
[----:B------:R-:W-:-:S13]  /*08b0*/  ISETP.NE.AND.EX P0, PT, R7, RZ, PT, P0 ;  /* 0x000000ff0700720c */ /* 0x000fda0003f05300 */
[----:B------:R-:W-:Y:S05]  /*08c0*/  @!P0 BRA `(.L_x_4) ;  /* 0x0000000000088947 */ /* 0x000fea0003800000 */
[----:B------:R1:W5:Y:S01]  /*08d0*/  LD.E R23, desc[UR54][R6.64] ;  /* 0x0000003606177980 */ /* 0x000362000c101900 */
[----:B------:R-:W-:Y:S05]  /*08e0*/  BRA `(.L_x_5) ;  /* 0x0000000000247947 */ /* 0x000fea0003800000 */
.L_x_4:
[----:B------:R-:W-:Y:S02]  /*08f0*/  ULDC.64 UR4, c[0x0][0x588] ;  /* 0x0001620000047ab9 */ /* 0x000fe40000000a00 */
[----:B------:R-:W-:-:S04]  /*0900*/  ISETP.NE.U32.AND P0, PT, RZ, UR4, PT ;  /* 0x00000004ff007c0c */ /* 0x000fc8000bf05070 */
[----:B------:R-:W-:-:S13]  /*0910*/  ISETP.NE.AND.EX P0, PT, RZ, UR5, PT, P0 ;  /* 0x00000005ff007c0c */ /* 0x000fda000bf05300 */
[----:B------:R-:W-:Y:S05]  /*0920*/  @!P0 BRA `(.L_x_6) ;  /* 0x00000000000c8947 */ /* 0x000fea0003800000 */
[----:B------:R-:W0:Y:S02]  /*0930*/  LDC.64 R6, c[0x0][0x588] ;  /* 0x00016200ff067b82 */ /* 0x000e240000000a00 */
[----:B0-----:R0:W5:Y:S01]  /*0940*/  LDG.E R23, desc[UR54][R6.64] ;  /* 0x0000003606177981 */ /* 0x001162000c1e1900 */
[----:B------:R-:W-:Y:S05]  /*0950*/  BRA `(.L_x_5) ;  /* 0x0000000000087947 */ /* 0x000fea0003800000 */
.L_x_6:
[----:B------:R-:W-:Y:S02]  /*0960*/  ULDC UR4, c[0x0][0x580] ;  /* 0x0001600000047ab9 */ /* 0x000fe40000000800 */
[----:B------:R-:W-:-:S07]  /*0970*/  IMAD.U32 R23, RZ, RZ, UR4 ;  /* 0x00000004ff177e24 */ /* 0x000fce000f8e00ff */
.L_x_5:
[----:B------:R-:W-:Y:S02]  /*0980*/  ULDC.64 UR4, c[0x0][0x5a0] ;  /* 0x0001680000047ab9 */ /* 0x000fe40000000a00 */
[----:B------:R-:W-:-:S04]  /*0990*/  ISETP.NE.U32.AND P0, PT, RZ, UR4, PT ;  /* 0x00000004ff007c0c */ /* 0x000fc8000bf05070 */
[----:B------:R-:W-:-:S13]  /*09a0*/  ISETP.NE.AND.EX P0, PT, RZ, UR5, PT, P0 ;  /* 0x00000005ff007c0c */ /* 0x000fda000bf05300 */
[----:B------:R-:W-:Y:S05]  /*09b0*/  @!P0 BRA `(.L_x_7) ;  /* 0x00000000001c8947 */ /* 0x000fea0003800000 */
[----:B01----:R-:W0:Y:S02]  /*09c0*/  LDC.64 R6, c[0x0][0x5a0] ;  /* 0x00016800ff067b82 */ /* 0x003e240000000a00 */
[----:B0-----:R-:W2:Y:S02]  /*09d0*/  LDG.E.64 R6, desc[UR54][R6.64] ;  /* 0x0000003606067981 */ /* 0x001ea4000c1e1b00 */
[----:B--2---:R-:W-:-:S04]  /*09e0*/  ISETP.NE.U32.AND P0, PT, R6, RZ, PT ;  /* 0x000000ff0600720c */ /* 0x004fc80003f05070 */
[----:B------:R-:W-:-:S13]  /*09f0*/  ISETP.NE.AND.EX P0, PT, R7, RZ, PT, P0 ;  /* 0x000000ff0700720c */ /* 0x000fda0003f05300 */
[----:B------:R-:W-:Y:S05]  /*0a00*/  @!P0 BRA `(.L_x_7) ;  /* 0x0000000000088947 */ /* 0x000fea0003800000 */
[----:B------:R3:W5:Y:S01]  /*0a10*/  LD.E R22, desc[UR54][R6.64] ;  /* 0x0000003606167980 */ /* 0x000762000c101900 */
[----:B------:R-:W-:Y:S05]  /*0a20*/  BRA `(.L_x_8) ;  /* 0x0000000000247947 */ /* 0x000fea0003800000 */
.L_x_7:
[----:B------:R-:W-:Y:S02]  /*0a30*/  ULDC.64 UR4, c[0x0][0x590] ;  /* 0x0001640000047ab9 */ /* 0x000fe40000000a00 */
[----:B------:R-:W-:-:S04]  /*0a40*/  ISETP.NE.U32.AND P0, PT, RZ, UR4, PT ;  /* 0x00000004ff007c0c */ /* 0x000fc8000bf05070 */
[----:B------:R-:W-:-:S13]  /*0a50*/  ISETP.NE.AND.EX P0, PT, RZ, UR5, PT, P0 ;  /* 0x00000005ff007c0c */ /* 0x000fda000bf05300 */
[----:B------:R-:W-:Y:S05]  /*0a60*/  @!P0 BRA `(.L_x_9) ;  /* 0x00000000000c8947 */ /* 0x000fea0003800000 */
[----:B01----:R-:W0:Y:S02]  /*0a70*/  LDC.64 R6, c[0x0][0x590] ;  /* 0x00016400ff067b82 */ /* 0x003e240000000a00 */
[----:B0-----:R2:W5:Y:S01]  /*0a80*/  LDG.E R22, desc[UR54][R6.64] ;  /* 0x0000003606167981 */ /* 0x001562000c1e1900 */
[----:B------:R-:W-:Y:S05]  /*0a90*/  BRA `(.L_x_8) ;  /* 0x0000000000087947 */ /* 0x000fea0003800000 */
.L_x_9:
[----:B------:R-:W-:Y:S02]  /*0aa0*/  ULDC UR4, c[0x0][0x584] ;  /* 0x0001610000047ab9 */ /* 0x000fe40000000800 */
[----:B------:R-:W-:-:S07]  /*0ab0*/  IMAD.U32 R22, RZ, RZ, UR4 ;  /* 0x00000004ff167e24 */ /* 0x000fce000f8e00ff */
.L_x_8:
[----:B------:R-:W4:Y:S01]  /*0ac0*/  S2UR UR11, SR_CTAID.Y ;  /* 0x00000000000b79c3 */ /* 0x000f220000002600 */
[----:B------:R-:W-:Y:S01]  /*0ad0*/  ULDC UR5, c[0x0][0x65c] ;  /* 0x0001970000057ab9 */ /* 0x000fe20000000800 */
[----:B------:R-:W-:Y:S01]  /*0ae0*/  UISETP.NE.AND UP0, UPT, UR16, 0x2, UPT ;  /* 0x000000021000788c */ /* 0x000fe2000bf05270 */
[----:B------:R-:W-:Y:S01]  /*0af0*/  MOV R18, 0xffffffff ;  /* 0xffffffff00127802 */ /* 0x000fe20000000f00 */
[----:B------:R-:W-:Y:S01]  /*0b00*/  UISETP.NE.AND UP2, UPT, UR5, 0x1, UPT ;  /* 0x000000010500788c */ /* 0x000fe2000bf45270 */
[----:B------:R-:W-:Y:S02]  /*0b10*/  IMAD.MOV.U32 R2, RZ, RZ, -0x1 ;  /* 0xffffffffff027424 */ /* 0x000fe400078e00ff */
[----:B------:R-:W-:Y:S01]  /*0b20*/  IMAD.MOV.U32 R19, RZ, RZ, -0x1 ;  /* 0xffffffffff137424 */ /* 0x000fe200078e00ff */
[----:B------:R-:W4:Y:S01]  /*0b30*/  S2UR UR4, SR_CTAID.X ;  /* 0x00000000000479c3 */ /* 0x000f220000002500 */
[----:B------:R-:W-:-:S06]  /*0b40*/  UP2UR UR38, UPR, URZ, 0x4 ;  /* 0x000000043f267883 */ /* 0x000fcc0008000000 */
[----:B------:R-:W-:Y:S01]  /*0b50*/  @UP2 ULDC UR14, c[0x0][0x10] ;  /* 0x00000400000e2ab9 */ /* 0x000fe20000000800 */
[----:B------:R-:W-:Y:S01]  /*0b60*/  @UP2 UMOV UR7, URZ ;  /* 0x0000003f00072c82 */ /* 0x000fe20008000000 */
[----:B------:R-:W-:Y:S01]  /*0b70*/  @UP2 UMOV UR5, URZ ;  /* 0x0000003f00052c82 */ /* 0x000fe20008000000 */
[----:B0123--:R-:W0:Y:S01]  /*0b80*/  LDC.64 R6, c[0x0][0x650] ;  /* 0x00019400ff067b82 */ /* 0x00fe220000000a00 */
[----:B----4-:R-:W-:Y:S02]  /*0b90*/  @UP2 UMOV UR10, UR11 ;  /* 0x0000000b000a2c82 */ /* 0x010fe40008000000 */
[----:B------:R-:W-:Y:S01]  /*0ba0*/  @UP2 UMOV UR6, UR10 ;  /* 0x0000000a00062c82 */ /* 0x000fe20008000000 */
[----:B------:R-:W-:Y:S01]  /*0bb0*/  @!UP2 UMOV UR10, UR11 ;  /* 0x0000000b000aac82 */ /* 0x000fe20008000000 */
[----:B------:R-:W-:-:S03]  /*0bc0*/  @UP2 UIMAD.WIDE.U32 UR14, UR4, UR14, UR6 ;  /* 0x0000000e040e22a5 */ /* 0x000fc6000f8e0006 */
[----:B------:R-:W-:Y:S01]  /*0bd0*/  @!UP2 ULDC UR6, c[0x0][0xc] ;  /* 0x000003000006aab9 */ /* 0x000fe20000000800 */
[----:B------:R-:W-:Y:S01]  /*0be0*/  @UP2 UIADD3 UR15, UR15, UR5, URZ ;  /* 0x000000050f0f2290 */ /* 0x000fe2000fffe03f */
[----:B------:R-:W-:Y:S02]  /*0bf0*/  ULDC UR12, c[0x0][0xc] ;  /* 0x00000300000c7ab9 */ /* 0x000fe40000000800 */
[----:B------:R-:W-:Y:S01]  /*0c00*/  UMOV UR5, URZ ;  /* 0x0000003f00057c82 */ /* 0x000fe20008000000 */
[----:B------:R-:W-:Y:S01]  /*0c10*/  ULDC UR13, c[0x0][0x10] ;  /* 0x00000400000d7ab9 */ /* 0x000fe20000000800 */
[----:B------:R-:W-:Y:S02]  /*0c20*/  @!UP2 UIMAD.WIDE.U32 UR6, UR6, UR10, UR4 ;  /* 0x0000000a0606a2a5 */ /* 0x000fe4000f8e0004 */
[----:B------:R-:W-:Y:S01]  /*0c30*/  UIMAD.WIDE.U32 UR12, UR12, UR13, URZ ;  /* 0x0000000d0c0c72a5 */ /* 0x000fe2000f8e003f */
[----:B------:R-:W-:-:S03]  /*0c40*/  ULDC UR11, c[0x0][0x14] ;  /* 0x00000500000b7ab9 */ /* 0x000fc60000000800 */
[----:B------:R-:W-:Y:S02]  /*0c50*/  UIMAD.WIDE.U32 UR52, UR12, UR11, URZ ;  /* 0x0000000b0c3472a5 */ /* 0x000fe4000f8e003f */
[----:B------:R-:W-:Y:S01]  /*0c60*/  UIMAD UR37, UR13, UR11, URZ ;  /* 0x0000000b0d2572a4 */ /* 0x000fe2000f8e023f */
[----:B------:R-:W-:Y:S01]  /*0c70*/  @!UP2 UMOV UR14, UR6 ;  /* 0x00000006000eac82 */ /* 0x000fe20008000000 */
[----:B------:R-:W-:Y:S02]  /*0c80*/  @!UP2 UMOV UR15, UR7 ;  /* 0x00000007000fac82 */ /* 0x000fe40008000000 */
[----:B------:R-:W-:Y:S02]  /*0c90*/  UIADD3 UR37, UR53, UR37, URZ ;  /* 0x0000002535257290 */ /* 0x000fe4000fffe03f */
[----:B------:R-:W-:-:S04]  /*0ca0*/  UIADD3 UR6, UP1, UR14, UR52, URZ ;  /* 0x000000340e067290 */ /* 0x000fc8000ff3e03f */
[----:B------:R-:W-:Y:S02]  /*0cb0*/  UIADD3.X UR7, UR15, UR37, URZ, UP1, !UPT ;  /* 0x000000250f077290 */ /* 0x000fe40008ffe43f */
[----:B------:R-:W-:Y:S02]  /*0cc0*/  USEL UR6, UR6, UR14, !UP0 ;  /* 0x0000000e06067287 */ /* 0x000fe4000c000000 */
[----:B------:R-:W-:-:S04]  /*0cd0*/  USEL UR7, UR7, UR15, !UP0 ;  /* 0x0000000f07077287 */ /* 0x000fc8000c000000 */
[----:B0-----:R-:W-:Y:S01]  /*0ce0*/  ISETP.LE.U32.AND P0, PT, R6, UR6, PT ;  /* 0x0000000606007c0c */ /* 0x001fe2000bf03070 */
[----:B------:R-:W-:Y:S02]  /*0cf0*/  IMAD.U32 R16, RZ, RZ, UR6 ;  /* 0x00000006ff107e24 */ /* 0x000fe4000f8e00ff */
[----:B------:R-:W-:Y:S02]  /*0d00*/  IMAD.U32 R0, RZ, RZ, UR7 ;  /* 0x00000007ff007e24 */ /* 0x000fe4000f8e00ff */
[----:B------:R-:W-:-:S03]  /*0d10*/  IMAD.U32 R17, RZ, RZ, UR7 ;  /* 0x00000007ff117e24 */ /* 0x000fc6000f8e00ff */
[----:B------:R-:W-:Y:S02]  /*0d20*/  ISETP.GE.U32.AND.EX P0, PT, R0, R7, PT, P0 ;  /* 0x000000070000720c */ /* 0x000fe40003f06100 */
[----:B------:R-:W-:-:S11]  /*0d30*/  PRMT R0, RZ, 0x7610, R0 ;  /* 0x00007610ff007816 */ /* 0x000fd60000000000 */
[----:B------:R-:W-:Y:S05]  /*0d40*/  @P0 BRA `(.L_x_10) ;  /* 0x00000004008c0947 */ /* 0x000fea0003800000 */
[----:B------:R-:W-:Y:S01]  /*0d50*/  I2FP.F32.U32 R0, UR4 ;  /* 0x0000000400007c45 */ /* 0x000fe20008201000 */
[----:B------:R-:W-:Y:S01]  /*0d60*/  ULDC.64 UR20, c[0x0][0x628] ;  /* 0x00018a0000147ab9 */ /* 0x000fe20000000a00 */
[----:B------:R-:W-:Y:S01]  /*0d70*/  ULDC UR6, c[0x0][0x150] ;  /* 0x0000540000067ab9 */ /* 0x000fe20000000800 */
[----:B------:R-:W-:Y:S01]  /*0d80*/  ISETP.NE.U32.AND P0, PT, RZ, UR20, PT ;  /* 0x00000014ff007c0c */ /* 0x000fe2000bf05070 */
[----:B------:R-:W-:Y:S01]  /*0d90*/  ULDC UR17, c[0x0][0x630] ;  /* 0x00018c0000117ab9 */ /* 0x000fe20000000800 */
[----:B------:R-:W-:Y:S01]  /*0da0*/  FMUL R0, R0, UR6 ;  /* 0x0000000600007c20 */ /* 0x000fe20008400000 */
[----:B------:R-:W-:Y:S01]  /*0db0*/  R2UR UR22, R16 ;  /* 0x00000000101672ca */ /* 0x000fe200000e0000 */
[----:B------:R-:W-:Y:S01]  /*0dc0*/  ULDC UR24, c[0x0][0x154] ;  /* 0x0000550000187ab9 */ /* 0x000fe20000000800 */
[----:B------:R-:W-:Y:S01]  /*0dd0*/  ISETP.NE.AND.EX P0, PT, RZ, UR21, PT, P0 ;  /* 0x00000015ff007c0c */ /* 0x000fe2000bf05300 */
[----:B------:R0:W1:Y:S01]  /*0de0*/  F2I.U32.TRUNC.NTZ R2, R0 ;  /* 0x0000000000027305 */ /* 0x000062000020f000 */
[----:B------:R-:W-:-:S02]  /*0df0*/  R2UR UR23, R17 ;  /* 0x00000000111772ca */ /* 0x000fc400000e0000 */
[----:B------:R-:W-:Y:S02]  /*0e00*/  R2UR UR6, R16 ;  /* 0x00000000100672ca */ /* 0x000fe400000e0000 */
[----:B------:R-:W-:-:S07]  /*0e10*/  R2UR UR7, R17 ;  /* 0x00000000110772ca */ /* 0x000fce00000e0000 */
[----:B0-----:R-:W-:Y:S08]  /*0e20*/  @!P0 BRA `(.L_x_11) ;  /* 0x0000000000308947 */ /* 0x001ff00003800000 */
[----:B------:R-:W-:Y:S01]  /*0e30*/  R2UR UR6, R16 ;  /* 0x00000000100672ca */ /* 0x000fe200000e0000 */
[----:B------:R-:W-:Y:S01]  /*0e40*/  ULDC UR11, c[0x0][0x634] ;  /* 0x00018d00000b7ab9 */ /* 0x000fe20000000800 */
[----:B------:R-:W-:-:S11]  /*0e50*/  R2UR UR16, R17 ;  /* 0x00000000111072ca */ /* 0x000fd600000e0000 */
[----:B------:R-:W-:-:S04]  /*0e60*/  UIADD3 UR11, UP1, UR6, UR11, URZ ;  /* 0x0000000b060b7290 */ /* 0x000fc8000ff3e03f */
[----:B------:R-:W-:-:S04]  /*0e70*/  UIADD3.X UR16, URZ, UR16, URZ, UP1, !UPT ;  /* 0x000000103f107290 */ /* 0x000fc80008ffe43f */
[----:B------:R-:W-:-:S04]  /*0e80*/  UIMAD.WIDE.U32 UR6, UR16, UR20, URZ ;  /* 0x00000014100672a5 */ /* 0x000fc8000f8e003f */
[----:B------:R-:W-:Y:S02]  /*0e90*/  UIMAD.WIDE.U32 UR12, UP1, UR11, UR21, UR6 ;  /* 0x000000150b0c72a5 */ /* 0x000fe4000f820006 */
[----:B------:R-:W-:Y:S02]  /*0ea0*/  UIMAD.WIDE.U32 UR6, UR11, UR20, URZ ;  /* 0x000000140b0672a5 */ /* 0x000fe4000f8e003f */
[----:B------:R-:W-:Y:S02]  /*0eb0*/  UIADD3.X UR15, URZ, URZ, URZ, UP1, !UPT ;  /* 0x0000003f3f0f7290 */ /* 0x000fe40008ffe43f */
[----:B------:R-:W-:Y:S01]  /*0ec0*/  UIADD3 URZ, UP1, UR7, UR12, URZ ;  /* 0x0000000c073f7290 */ /* 0x000fe2000ff3e03f */
[----:B------:R-:W-:-:S03]  /*0ed0*/  UMOV UR14, UR13 ;  /* 0x0000000d000e7c82 */ /* 0x000fc60008000000 */
[----:B------:R-:W-:-:S12]  /*0ee0*/  UIMAD.WIDE.U32.X UR6, UR16, UR21, UR14, UP1 ;  /* 0x00000015100672a5 */ /* 0x000fd800088e040e */
.L_x_11:
[----:B------:R-:W-:Y:S01]  /*0ef0*/  USHF.R.U64 UR5, UR6, UR17, UR7 ;  /* 0x0000001106057299 */ /* 0x000fe20008001207 */
[----:B------:R-:W-:Y:S01]  /*0f00*/  I2FP.F32.U32 R0, UR10 ;  /* 0x0000000a00007c45 */ /* 0x000fe20008201000 */
[----:B------:R-:W-:Y:S01]  /*0f10*/  USHF.R.U32.HI UR6, URZ, UR17, UR7 ;  /* 0x000000113f067299 */ /* 0x000fe20008011607 */
[----:B-1----:R-:W-:Y:S01]  /*0f20*/  R2UR UR16, R2 ;  /* 0x00000000021072ca */ /* 0x002fe200000e0000 */
[----:B------:R-:W-:Y:S02]  /*0f30*/  UIADD3 UR19, UP1, URZ, -UR5, URZ ;  /* 0x800000053f137290 */ /* 0x000fe4000ff3e03f */
[----:B------:R-:W-:Y:S01]  /*0f40*/  FMUL R0, R0, UR24 ;  /* 0x0000001800007c20 */ /* 0x000fe20008400000 */
[----:B------:R-:W-:Y:S01]  /*0f50*/  ULDC.64 UR12, c[0x0][0x620] ;  /* 0x00018800000c7ab9 */ /* 0x000fe20000000a00 */
[----:B------:R-:W-:Y:S01]  /*0f60*/  UIADD3.X UR6, URZ, ~UR6, URZ, UP1, !UPT ;  /* 0x800000063f067290 */ /* 0x000fe20008ffe43f */
[----:B------:R-:W-:Y:S01]  /*0f70*/  UMOV UR14, UR22 ;  /* 0x00000016000e7c82 */ /* 0x000fe20008000000 */
[----:B------:R-:W-:-:S02]  /*0f80*/  UMOV UR15, UR23 ;  /* 0x00000017000f7c82 */ /* 0x000fc40008000000 */
[----:B------:R-:W-:Y:S01]  /*0f90*/  UIMAD UR6, UR6, UR12, URZ ;  /* 0x0000000c060672a4 */ /* 0x000fe2000f8e023f */
[----:B------:R-:W0:Y:S01]  /*0fa0*/  F2I.U32.TRUNC.NTZ R0, R0 ;  /* 0x0000000000007305 */ /* 0x000e22000020f000 */
[----:B------:R-:W-:Y:S02]  /*0fb0*/  UIMAD.WIDE.U32 UR14, UR19, UR12, UR14 ;  /* 0x0000000c130e72a5 */ /* 0x000fe4000f8e000e */
[----:B------:R-:W-:Y:S01]  /*0fc0*/  UIMAD UR19, UR19, UR13, UR6 ;  /* 0x0000000d131372a4 */ /* 0x000fe2000f8e0206 */
[----:B------:R-:W-:Y:S02]  /*0fd0*/  ULDC UR25, c[0x0][0x658] ;  /* 0x0001960000197ab9 */ /* 0x000fe40000000800 */
[----:B------:R-:W-:Y:S01]  /*0fe0*/  UMOV UR13, 0xffffffff ;  /* 0xffffffff000d7882 */ /* 0x000fe20000000000 */
[----:B------:R-:W-:Y:S01]  /*0ff0*/  UIADD3 UR19, UR15, UR19, URZ ;  /* 0x000000130f137290 */ /* 0x000fe2000fffe03f */
[----:B------:R-:W-:Y:S01]  /*1000*/  ULDC UR21, c[0x0][0x618] ;  /* 0x0001860000157ab9 */ /* 0x000fe20000000800 */
[----:B------:R-:W-:Y:S01]  /*1010*/  ULDC.64 UR6, c[0x0][0x640] ;  /* 0x0001900000067ab9 */ /* 0x000fe20000000a00 */
[----:B------:R-:W-:Y:S01]  /*1020*/  USHF.L.U32 UR15, UR13, UR25, URZ ;  /* 0x000000190d0f7299 */ /* 0x000fe2000800063f */
[----:B------:R-:W-:Y:S01]  /*1030*/  ISETP.NE.U32.AND P0, PT, RZ, UR6, PT ;  /* 0x00000006ff007c0c */ /* 0x000fe2000bf05070 */
[----:B------:R-:W-:-:S02]  /*1040*/  USHF.R.U64 UR13, UR14, UR21, UR19 ;  /* 0x000000150e0d7299 */ /* 0x000fc40008001213 */
[----:B------:R-:W-:Y:S01]  /*1050*/  USHF.R.U32.HI UR14, URZ, UR21, UR19 ;  /* 0x000000153f0e7299 */ /* 0x000fe20008011613 */
[----:B0-----:R-:W-:Y:S01]  /*1060*/  R2UR UR20, R0 ;  /* 0x00000000001472ca */ /* 0x001fe200000e0000 */
[----:B------:R-:W-:Y:S01]  /*1070*/  ULDC UR23, c[0x0][0x608] ;  /* 0x0001820000177ab9 */ /* 0x000fe20000000800 */
[----:B------:R-:W-:Y:S01]  /*1080*/  ISETP.NE.AND.EX P0, PT, RZ, UR7, PT, P0 ;  /* 0x00000007ff007c0c */ /* 0x000fe2000bf05300 */
[----:B------:R-:W-:Y:S02]  /*1090*/  USHF.R.U64 UR27, UR13, UR23, UR14 ;  /* 0x000000170d1b7299 */ /* 0x000fe4000800120e */
[----:B------:R-:W-:Y:S01]  /*10a0*/  USHF.R.U32.HI UR14, URZ, UR23, UR14 ;  /* 0x000000173f0e7299 */ /* 0x000fe2000801160e */
[----:B------:R-:W-:Y:S01]  /*10b0*/  UMOV UR22, 0x1 ;  /* 0x0000000100167882 */ /* 0x000fe20000000000 */
[----:B------:R-:W-:Y:S02]  /*10c0*/  UIADD3 UR16, -UR16, URZ, URZ ;  /* 0x0000003f10107290 */ /* 0x000fe4000fffe13f */
[----:B------:R-:W-:-:S02]  /*10d0*/  USHF.R.U64 UR28, UR27, UR25, UR14 ;  /* 0x000000191b1c7299 */ /* 0x000fc4000800120e */
[----:B------:R-:W-:Y:S01]  /*10e0*/  USHF.L.U32 UR19, UR22, UR25, URZ ;  /* 0x0000001916137299 */ /* 0x000fe2000800063f */
[----:B------:R-:W-:Y:S01]  /*10f0*/  ULDC UR17, c[0x0][0x144] ;  /* 0x0000510000117ab9 */ /* 0x000fe20000000800 */
[----:B------:R-:W-:Y:S01]  /*1100*/  ULDC UR11, c[0x0][0x600] ;  /* 0x00018000000b7ab9 */ /* 0x000fe20000000800 */
[----:B------:R-:W-:Y:S02]  /*1110*/  ULOP3.LUT UR22, URZ, UR15, URZ, 0x33, !UPT ;  /* 0x0000000f3f167292 */ /* 0x000fe4000f8e333f */
[----:B------:R-:W-:Y:S02]  /*1120*/  USHF.R.U32.HI UR15, URZ, UR25, UR14 ;  /* 0x000000193f0f7299 */ /* 0x000fe4000801160e */
[----:B------:R-:W-:Y:S02]  /*1130*/  UIADD3 UR12, UR11, -0x1, URZ ;  /* 0xffffffff0b0c7890 */ /* 0x000fe4000fffe03f */
[----:B------:R-:W-:Y:S02]  /*1140*/  UIADD3 UR24, -UR20, URZ, URZ ;  /* 0x0000003f14187290 */ /* 0x000fe4000fffe13f */
[----:B------:R-:W-:Y:S01]  /*1150*/  UIMAD UR4, UR17, UR16, UR4 ;  /* 0x00000010110472a4 */ /* 0x000fe2000f8e0204 */
[----:B------:R-:W-:Y:S01]  /*1160*/  ULDC UR29, c[0x0][0x148] ;  /* 0x00005200001d7ab9 */ /* 0x000fe20000000800 */
[----:B------:R-:W-:Y:S01]  /*1170*/  ULDC UR25, c[0x0][0x648] ;  /* 0x0001920000197ab9 */ /* 0x000fe20000000800 */
[----:B------:R-:W-:Y:S01]  /*1180*/  ULDC UR26, c[0x0][0x638] ;  /* 0x00018e00001a7ab9 */ /* 0x000fe20000000800 */
[----:B------:R-:W-:Y:S01]  /*1190*/  UMOV UR14, UR28 ;  /* 0x0000001c000e7c82 */ /* 0x000fe20008000000 */
[----:B------:R-:W-:Y:S07]  /*11a0*/  @!P0 BRA `(.L_x_12) ;  /* 0x0000000000308947 */ /* 0x000fee0003800000 */
[----:B------:R-:W-:Y:S02]  /*11b0*/  ULDC UR20, c[0x0][0x64c] ;  /* 0x0001930000147ab9 */ /* 0x000fe40000000800 */
        /* <DEDUP_REMOVED lines=8> */
[----:B------:R-:W-:-:S07]  /*1240*/  UIMAD.WIDE.U32.X UR6, UR23, UR7, UR20, UP1 ;  /* 0x00000007170672a5 */ /* 0x000fce00088e0414 */
[----:B------:R-:W-:Y:S01]  /*1250*/  UMOV UR14, UR6 ;  /* 0x00000006000e7c82 */ /* 0x000fe20008000000 */
[----:B------:R-:W-:-:S05]  /*1260*/  UMOV UR15, UR7 ;  /* 0x00000007000f7c82 */ /* 0x000fca0008000000 */
.L_x_12:
[----:B------:R-:W-:Y:S01]  /*1270*/  UISETP.NE.AND UP1, UPT, UR38, URZ, UPT ;  /* 0x0000003f2600728c */ /* 0x000fe2000bf25270 */
[----:B------:R-:W-:Y:S01]  /*1280*/  MOV R0, 0x1 ;  /* 0x0000000100007802 */ /* 0x000fe20000000f00 */
[----:B------:R-:W-:Y:S01]  /*1290*/  USHF.R.U64 UR6, UR14, UR25, UR15 ;  /* 0x000000190e067299 */ /* 0x000fe2000800120f */
[----:B------:R-:W-:Y:S01]  /*12a0*/  IMAD.U32 R19, RZ, RZ, UR5 ;  /* 0x00000005ff137e24 */ /* 0x000fe2000f8e00ff */
[----:B------:R-:W-:Y:S02]  /*12b0*/  ULOP3.LUT UR22, UR27, UR22, URZ, 0xc0, !UPT ;  /* 0x000000161b167292 */ /* 0x000fe4000f8ec03f */
[----:B------:R-:W-:Y:S02]  /*12c0*/  UIADD3 UR7, -UR6, URZ, URZ ;  /* 0x0000003f06077290 */ /* 0x000fe4000fffe13f */
[----:B------:R-:W-:Y:S02]  /*12d0*/  UIMAD UR19, UR19, UR6, UR22 ;  /* 0x00000006131372a4 */ /* 0x000fe4000f8e0216 */
[----:B------:R-:W-:-:S02]  /*12e0*/  ULOP3.LUT UR12, UR13, UR12, URZ, 0xc0, !UPT ;  /* 0x0000000c0d0c7292 */ /* 0x000fc4000f8ec03f */
[----:B------:R-:W-:Y:S02]  /*12f0*/  @UP1 UIMAD UR4, UR29, UR24, UR10 ;  /* 0x000000181d0412a4 */ /* 0x000fe4000f8e020a */
[----:B------:R-:W-:-:S03]  /*1300*/  UIMAD UR6, UR7, UR26, UR28 ;  /* 0x0000001a070672a4 */ /* 0x000fc6000f8e021c */
[----:B------:R-:W-:Y:S01]  /*1310*/  ULDC UR7, c[0x0][0x610] ;  /* 0x0001840000077ab9 */ /* 0x000fe20000000800 */
[----:B------:R-:W-:Y:S02]  /*1320*/  UIMAD UR6, UR6, UR11, UR12 ;  /* 0x0000000b060672a4 */ /* 0x000fe4000f8e020c */
[----:B------:R-:W-:-:S04]  /*1330*/  UIMAD UR4, UR19, UR7, UR4 ;  /* 0x00000007130472a4 */ /* 0x000fc8000f8e0204 */
[----:B------:R-:W-:Y:S02]  /*1340*/  USEL UR7, UR6, UR4, !UP1 ;  /* 0x0000000406077287 */ /* 0x000fe4000c800000 */
[----:B------:R-:W-:-:S04]  /*1350*/  USEL UR4, UR4, UR6, !UP1 ;  /* 0x0000000604047287 */ /* 0x000fc8000c800000 */
[----:B------:R-:W-:Y:S02]  /*1360*/  IMAD.U32 R2, RZ, RZ, UR7 ;  /* 0x00000007ff027e24 */ /* 0x000fe4000f8e00ff */
[----:B------:R-:W-:-:S07]  /*1370*/  IMAD.U32 R18, RZ, RZ, UR4 ;  /* 0x00000004ff127e24 */ /* 0x000fce000f8e00ff */
.L_x_10:
[----:B------:R-:W-:Y:S02]  /*1380*/  ULDC UR4, c[0x0][0x28c] ;  /* 0x0000a30000047ab9 */ /* 0x000fe40000000800 */
[----:B------:R-:W-:-:S04]  /*1390*/  UIADD3 UR4, UR4, 0xf, URZ ;  /* 0x0000000f04047890 */ /* 0x000fc8000fffe03f */
[----:B------:R-:W-:-:S04]  /*13a0*/  USHF.R.S32.HI UR5, URZ, 0x1f, UR4 ;  /* 0x0000001f3f057899 */ /* 0x000fc80008011404 */
[----:B------:R-:W-:-:S04]  /*13b0*/  ULEA.HI UR5, UR5, UR4, URZ, 0x4 ;  /* 0x0000000405057291 */ /* 0x000fc8000f8f203f */
[----:B------:R-:W-:Y:S01]  /*13c0*/  USHF.R.S32.HI UR39, URZ, 0x4, UR5 ;  /* 0x000000043f277899 */ /* 0x000fe20008011405 */
[----:B------:R-:W-:Y:S11]  /*13d0*/  @!P1 BRA `(.L_x_13) ;  /* 0x00000100003c9947 */ /* 0x000ff60003800000 */
[----:B------:R-:W-:-:S06]  /*13e0*/  UISETP.GT.U32.AND UP1, UPT, UR18, 0x1, UPT ;  /* 0x000000011200788c */ /* 0x000fcc000bf24070 */
[----:B------:R-:W-:-:S13]  /*13f0*/  PLOP3.LUT P0, PT, PT, PT, UP1, 0x80, 0x0 ;  /* 0x000000000000781c */ /* 0x000fda0003f0f018 */
[----:B------:R-:W-:Y:S05]  /*1400*/  @P0 EXIT ;  /* 0x000000000000094d */ /* 0x000fea0003800000 */
.L_x_14:
[----:B------:R-:W-:-:S08]  /*1410*/  NOP ;  /* 0x0000000000007918 */ /* 0x000fd00000000000 */
[----:B------:R-:W0:Y:S02]  /*1420*/  USETMAXREG.TRY_ALLOC.CTAPOOL UP1, 0xe8 ;  /* 0x000000e8000079c8 */ /* 0x000e240008020600 */
[----:B0-----:R-:W-:-:S13]  /*1430*/  PLOP3.LUT P0, PT, PT, PT, UP1, 0x80, 0x0 ;  /* 0x000000000000781c */ /* 0x001fda0003f0f018 */
[----:B------:R-:W-:Y:S05]  /*1440*/  @!P0 BRA `(.L_x_14) ;  /* 0xfffffffc00f08947 */ /* 0x000fea000383ffff */
[----:B------:R-:W-:-:S13]  /*1450*/  LOP3.LUT P0, RZ, R0, 0xff, RZ, 0xc0, !PT ;  /* 0x000000ff00ff7812 */ /* 0x000fda000780c0ff */
[----:B------:R-:W-:Y:S05]  /*1460*/  @!P0 EXIT ;  /* 0x000000000000894d */ /* 0x000fea0003800000 */
[----:B------:R-:W-:Y:S01]  /*1470*/  SHF.R.S32.HI R0, RZ, 0x1f, R3 ;  /* 0x0000001fff007819 */ /* 0x000fe20000011403 */
[----:B------:R-:W0:Y:S01]  /*1480*/  S2UR UR5, SR_CgaCtaId ;  /* 0x00000000000579c3 */ /* 0x000e220000008800 */
[----:B------:R-:W-:Y:S02]  /*1490*/  USHF.R.U32.HI UR4, URZ, 0x4, UR39 ;  /* 0x000000043f047899 */ /* 0x000fe40008011627 */
[CC--:B------:R-:W-:Y:S01]  /*14a0*/  LEA.HI R4, R0.reuse, R3.reuse, RZ, 0x2 ;  /* 0x0000000300047211 */ /* 0x0c0fe200078f10ff */
[----:B------:R-:W-:Y:S01]  /*14b0*/  UIADD3 UR9, UR9, -0x1, URZ ;  /* 0xffffffff09097890 */ /* 0x000fe2000fffe03f */
[----:B------:R-:W-:Y:S01]  /*14c0*/  LEA.HI R0, R0, R3, RZ, 0x5 ;  /* 0x0000000300007211 */ /* 0x000fe200078f28ff */
[----:B------:R-:W-:Y:S01]  /*14d0*/  ULOP3.LUT UR4, UR4, 0x1, URZ, 0xc0, !UPT ;  /* 0x0000000104047892 */ /* 0x000fe2000f8ec03f */
[--C-:B------:R-:W-:Y:S01]  /*14e0*/  SHF.R.S32.HI R216, RZ, 0x2, R4.reuse ;  /* 0x00000002ffd87819 */ /* 0x100fe20000011404 */
[----:B------:R-:W-:Y:S01]  /*14f0*/  ULOP3.LUT UR42, UR39, 0xf, URZ, 0xc0, !UPT ;  /* 0x0000000f272a7892 */ /* 0x000fe2000f8ec03f */
[----:B------:R-:W-:Y:S01]  /*1500*/  SHF.R.S32.HI R5, RZ, 0x1f, R4 ;  /* 0x0000001fff057819 */ /* 0x000fe20000011404 */
[----:B------:R-:W-:Y:S01]  /*1510*/  UMOV UR41, 0x400 ;  /* 0x0000040000297882 */ /* 0x000fe20000000000 */
[----:B------:R-:W-:Y:S01]  /*1520*/  UISETP.LT.AND UP1, UPT, UR39, 0x1, UPT ;  /* 0x000000012700788c */ /* 0x000fe2000bf21270 */
[----:B------:R-:W-:Y:S01]  /*1530*/  LOP3.LUT R4, R4, 0xfffffffc, RZ, 0xc0, !PT ;  /* 0xfffffffc04047812 */ /* 0x000fe200078ec0ff */
[----:B------:R-:W-:Y:S01]  /*1540*/  USHF.L.U32 UR50, UR9, 0x3, URZ ;  /* 0x0000000309327899 */ /* 0x000fe2000800063f */
[----:B------:R-:W-:Y:S01]  /*1550*/  LEA.HI R5, R5, R216, RZ, 0x3 ;  /* 0x000000d805057211 */ /* 0x000fe200078f18ff */
[----:B------:R-:W-:Y:S01]  /*1560*/  USEL UR42, UR42, URZ, !UP0 ;  /* 0x0000003f2a2a7287 */ /* 0x000fe2000c000000 */
[----:B------:R-:W-:Y:S01]  /*1570*/  IADD3 R219, R3, -R4, RZ ;  /* 0x8000000403db7210 */ /* 0x000fe20007ffe0ff */
[----:B------:R-:W-:Y:S01]  /*1580*/  UISETP.EQ.U32.AND UP0, UPT, UR4, 0x1, !UP0 ;  /* 0x000000010400788c */ /* 0x000fe2000c702070 */
[----:B------:R-:W-:Y:S01]  /*1590*/  LOP3.LUT R5, R5, 0xfffffff8, RZ, 0xc0, !PT ;  /* 0xfffffff805057812 */ /* 0x000fe200078ec0ff */
[----:B------:R-:W-:Y:S01]  /*15a0*/  USEL UR43, UR39, 0x1, UP1 ;  /* 0x00000001272b7887 */ /* 0x000fe20008800000 */
[----:B------:R-:W-:Y:S01]  /*15b0*/  ULDC UR4, c[0x0][0x284] ;  /* 0x0000a10000047ab9 */ /* 0x000fe20000000800 */
[----:B------:R-:W-:-:S02]  /*15c0*/  UISETP.NE.AND UP1, UPT, UR9, URZ, UPT ;  /* 0x0000003f0900728c */ /* 0x000fc4000bf25270 */
[----:B------:R-:W-:Y:S01]  /*15d0*/  IMAD.IADD R216, R216, 0x1, -R5 ;  /* 0x00000001d8d87824 */ /* 0x000fe200078e0a05 */
[----:B------:R-:W-:Y:S01]  /*15e0*/  SHF.R.S32.HI R5, RZ, 0x5, R0 ;  /* 0x00000005ff057819 */ /* 0x000fe20000011400 */
[----:B0-----:R-:W-:Y:S02]  /*15f0*/  ULEA UR41, UR5, UR41, 0x18 ;  /* 0x0000002905297291 */ /* 0x001fe4000f8ec03f */
[----:B------:R-:W-:Y:S01]  /*1600*/  ULOP3.LUT UR47, UR50, 0x8, URZ, 0xc0, !UPT ;  /* 0x00000008322f7892 */ /* 0x000fe2000f8ec03f */
[--C-:B------:R-:W-:Y:S01]  /*1610*/  SHF.R.S32.HI R217, RZ, 0x1f, R216.reuse ;  /* 0x0000001fffd97819 */ /* 0x100fe200000114d8 */
[C-C-:B------:R-:W-:Y:S01]  /*1620*/  IMAD R218, R5.reuse, -0x10, -R216.reuse ;  /* 0xfffffff005da7824 */ /* 0x140fe200078e0ad8 */
[----:B------:R-:W-:Y:S02]  /*1630*/  UIADD3 UR49, UR41, 0x110, URZ ;  /* 0x0000011029317890 */ /* 0x000fe4000fffe03f */
[----:B------:R-:W-:Y:S01]  /*1640*/  USHF.L.U32 UR40, UR39, 0x1, URZ ;  /* 0x0000000127287899 */ /* 0x000fe2000800063f */
[----:B------:R-:W-:Y:S01]  /*1650*/  IMAD.WIDE R216, R5, 0x10, R216 ;  /* 0x0000001005d87825 */ /* 0x000fe200078e02d8 */
[----:B------:R-:W-:-:S02]  /*1660*/  UIADD3 UR43, -UR43, UR39, URZ ;  /* 0x000000272b2b7290 */ /* 0x000fc4000fffe13f */
[----:B------:R-:W-:Y:S01]  /*1670*/  ULOP3.LUT UR44, UR50, 0x8, URZ, 0xc, !UPT ;  /* 0x00000008322c7892 */ /* 0x000fe2000f8e0c3f */
[----:B------:R-:W-:Y:S01]  /*1680*/  VIADD R218, R218, UR4 ;  /* 0x00000004dada7c36 */ /* 0x000fe20008000000 */
[----:B------:R-:W-:Y:S02]  /*1690*/  USEL UR45, URZ, 0x1, UP1 ;  /* 0x000000013f2d7887 */ /* 0x000fe40008800000 */
[----:B------:R-:W-:Y:S02]  /*16a0*/  UIADD3 UR46, UR50, UR49, URZ ;  /* 0x00000031322e7290 */ /* 0x000fe4000fffe03f */
[----:B------:R-:W-:Y:S02]  /*16b0*/  ULOP3.LUT UR47, UR47, 0x18, URZ, 0x3c, !UPT ;  /* 0x000000182f2f7892 */ /* 0x000fe4000f8e3c3f */
[----:B------:R-:W-:-:S12]  /*16c0*/  USEL UR48, URZ, 0x1, !UP0 ;  /* 0x000000013f307887 */ /* 0x000fd8000c000000 */
.L_x_418:
[----:B------:R-:W-:Y:S01]  /*16d0*/  IMAD.U32 R3, RZ, RZ, UR45 ;  /* 0x0000002dff037e24 */ /* 0x000fe2000f8e00ff */
[----:B------:R-:W-:Y:S01]  /*16e0*/  ULDC UR4, c[0x0][0x28c] ;  /* 0x0000a30000047ab9 */ /* 0x000fe20000000800 */
[----:B0-2---:R-:W-:Y:S01]  /*16f0*/  IMAD.U32 R220, RZ, RZ, UR49 ;  /* 0x00000031ffdc7e24 */ /* 0x005fe2000f8e00ff */
[----:B------:R-:W-:Y:S02]  /*1700*/  ISETP.LT.AND P1, PT, RZ, UR4, PT ;  /* 0x00000004ff007c0c */ /* 0x000fe4000bf21270 */
[----:B------:R-:W-:-:S04]  /*1710*/  SHF.L.U32 R3, R3, 0x1f, RZ ;  /* 0x0000001f03037819 */ /* 0x000fc800000006ff */
[----:B------:R-:W0:Y:S02]  /*1720*/  SYNCS.PHASECHK.TRANS64.TRYWAIT P0, [R220+UR50], R3 ;  /* 0x00000003dc0075a7 */ /* 0x000e240008000172 */
[----:B0--34-:R-:W-:Y:S05]  /*1730*/  @!P0 BRA `(.L_x_15) ;  /* 0x0000011400088947 */ /* 0x019fea0003800000 */
.L_x_452:
[----:B------:R-:W-:Y:S05]  /*1740*/  @P1 BRA `(.L_x_16) ;  /* 0x0000000000401947 */ /* 0x000fea0003800000 */
[----:B0-----:R-:W-:Y:S01]  /*1750*/  MOV R0, 0x0 ;  /* 0x0000000000007802 */ /* 0x001fe20000000f00 */
[----:B------:R-:W-:Y:S01]  /*1760*/  ULDC.64 UR4, c[0x4][0x68] ;  /* 0x01001a0000047ab9 */ /* 0x000fe20000000a00 */
[----:B------:R-:W-:Y:S01]  /*1770*/  ULDC.64 UR6, c[0x4][0x8] ;  /* 0x0100020000067ab9 */ /* 0x000fe20000000a00 */
[----:B------:R-:W-:Y:S01]  /*1780*/  IMAD.U32 R4, RZ, RZ, UR4 ;  /* 0x00000004ff047e24 */ /* 0x000fe2000f8e00ff */
[----:B------:R0:W1:Y:S01]  /*1790*/  LDC.64 R14, c[0x4][R0] ;  /* 0x01000000000e7b82 */ /* 0x0000620000000a00 */
[----:B------:R-:W-:Y:S01]  /*17a0*/  MOV R5, UR5 ;  /* 0x0000000500057c02 */ /* 0x000fe20008000f00 */
[----:B------:R-:W-:Y:S01]  /*17b0*/  ULDC.64 UR4, c[0x4][0x70] ;  /* 0x01001c0000047ab9 */ /* 0x000fe20000000a00 */
[----:B------:R-:W-:Y:S01]  /*17c0*/  IMAD.U32 R10, RZ, RZ, UR6 ;  /* 0x00000006ff0a7e24 */ /* 0x000fe2000f8e00ff */
[----:B------:R-:W-:Y:S01]  /*17d0*/  MOV R8, 0x1e1 ;  /* 0x000001e100087802 */ /* 0x000fe20000000f00 */
[----:B------:R-:W-:Y:S02]  /*17e0*/  IMAD.U32 R6, RZ, RZ, UR4 ;  /* 0x00000004ff067e24 */ /* 0x000fe4000f8e00ff */
[----:B------:R-:W-:-:S02]  /*17f0*/  IMAD.U32 R7, RZ, RZ, UR5 ;  /* 0x00000005ff077e24 */ /* 0x000fc4000f8e00ff */
[----:B------:R-:W-:Y:S02]  /*1800*/  IMAD.U32 R11, RZ, RZ, UR7 ;  /* 0x00000007ff0b7e24 */ /* 0x000fe4000f8e00ff */
[----:B------:R-:W-:Y:S02]  /*1810*/  IMAD.MOV.U32 R12, RZ, RZ, 0x1 ;  /* 0x00000001ff0c7424 */ /* 0x000fe400078e00ff */
[----:B0-----:R-:W-:-:S07]  /*1820*/  IMAD.MOV.U32 R13, RZ, RZ, RZ ;  /* 0x000000ffff0d7224 */ /* 0x001fce00078e00ff */
[----:B------:R-:W-:-:S07]  /*1830*/  LEPC R20, `(.L_x_16) ;  /* 0x000000001014794e */ /* 0x000fce0000000000 */
[----:B-1---5:R-:W-:Y:S05]  /*1840*/  CALL.ABS.NOINC R14 ;  /* 0x000000000e007343 */ /* 0x022fea0003c00000 */
.L_x_16:
[----:B------:R-:W-:-:S06]  /*1850*/  ULOP3.LUT UR4, UR36, 0x1, URZ, 0xfc, !UPT ;  /* 0x0000000124047892 */ /* 0x000fcc000f8efc3f */
[----:B0-----:R-:W-:-:S05]  /*1860*/  IMAD.U32 R0, RZ, RZ, UR4 ;  /* 0x00000004ff007e24 */ /* 0x001fca000f8e00ff */
[----:B------:R-:W-:-:S13]  /*1870*/  ISETP.NE.AND P0, PT, R0, 0x3, PT ;  /* 0x000000030000780c */ /* 0x000fda0003f05270 */
[----:B------:R-:W-:Y:S05]  /*1880*/  @!P0 BRA `(.L_x_17) ;  /* 0x0000000000048947 */ /* 0x000fea0003800000 */
[----:B------:R-:W-:Y:S01]  /*1890*/  BPT.TRAP 0x1 ;  /* 0x000000040000795c */ /* 0x000fe20000300000 */
.L_x_17:
[----:B------:R-:W-:Y:S01]  /*18a0*/  IMAD.U32 R3, RZ, RZ, UR42 ;  /* 0x0000002aff037e24 */ /* 0x000fe2000f8e00ff */
[----:B------:R-:W-:-:S04]  /*18b0*/  MOV R0, UR48 ;  /* 0x0000003000007c02 */ /* 0x000fc80008000f00 */
[----:B------:R-:W-:Y:S02]  /*18c0*/  LEA R3, R3, UR41, 0x3 ;  /* 0x0000002903037c11 */ /* 0x000fe4000f8e18ff */
[----:B------:R-:W-:-:S04]  /*18d0*/  SHF.L.U32 R0, R0, 0x1f, RZ ;  /* 0x0000001f00007819 */ /* 0x000fc800000006ff */
[----:B------:R0:W1:Y:S01]  /*18e0*/  SYNCS.PHASECHK.TRANS64.TRYWAIT P1, [R3+URZ], R0 ;  /* 0x00000000030075a7 */ /* 0x000062000802017f */
[----:B------:R-:W-:Y:S05]  /*18f0*/  @!P0 BRA `(.L_x_18) ;  /* 0x0000000000048947 */ /* 0x000fea0003800000 */
[----:B------:R-:W-:Y:S01]  /*1900*/  BPT.TRAP 0x1 ;  /* 0x000000040000795c */ /* 0x000fe20000300000 */
.L_x_18:
[----:B------:R-:W-:-:S05]  /*1910*/  IMAD.U32 R4, RZ, RZ, UR43 ;  /* 0x0000002bff047e24 */ /* 0x000fca000f8e00ff */
[----:B------:R-:W-:Y:S01]  /*1920*/  ISETP.GE.AND P2, PT, R4, 0x1, PT ;  /* 0x000000010400780c */ /* 0x000fe20003f46270 */
[----:B-1----:R-:W-:-:S12]  /*1930*/  @P1 BRA `(.L_x_19) ;  /* 0x0000000000081947 */ /* 0x002fd80003800000 */
[----:B------:R-:W1:Y:S02]  /*1940*/  SYNCS.PHASECHK.TRANS64.TRYWAIT P1, [R3+URZ], R0 ;  /* 0x00000000030075a7 */ /* 0x000e64000802017f */
[----:B-1----:R-:W-:Y:S05]  /*1950*/  @!P1 BRA `(.L_x_20) ;  /* 0x0000011000989947 */ /* 0x002fea0003800000 */
.L_x_19:
[----:B------:R-:W-:Y:S05]  /*1960*/  WARPSYNC.ALL ;  /* 0x0000000000007948 */ /* 0x000fea0003800000 */
[----:B------:R-:W-:Y:S01]  /*1970*/  UIADD3 UR4, UR41, 0x200, URZ ;  /* 0x0000020029047890 */ /* 0x000fe2000fffe03f */
[----:B------:R-:W-:Y:S01]  /*1980*/  WARPGROUP.ARRIVE ;  /* 0x00000000000079c5 */ /* 0x000fe20000000000 */
[----:B------:R-:W-:Y:S02]  /*1990*/  UIADD3 UR5, UR41, 0x8200, URZ ;  /* 0x0000820029057890 */ /* 0x000fe4000fffe03f */
[----:B------:R-:W-:Y:S02]  /*19a0*/  USHF.R.U32.HI UR4, URZ, 0x4, UR4 ;  /* 0x000000043f047899 */ /* 0x000fe40008011604 */
[----:B------:R-:W-:-:S02]  /*19b0*/  USHF.R.U32.HI UR5, URZ, 0x4, UR5 ;  /* 0x000000043f057899 */ /* 0x000fc40008011605 */
[----:B------:R-:W-:Y:S02]  /*19c0*/  ULOP3.LUT UR4, UR4, 0x3fff, URZ, 0xc0, !UPT ;  /* 0x00003fff04047892 */ /* 0x000fe4000f8ec03f */
[----:B------:R-:W-:Y:S02]  /*19d0*/  ULOP3.LUT UR5, UR5, 0x3fff, URZ, 0xc0, !UPT ;  /* 0x00003fff05057892 */ /* 0x000fe4000f8ec03f */
[----:B------:R-:W-:Y:S02]  /*19e0*/  ULOP3.LUT UR11, UR4, 0x10000, URZ, 0xfc, !UPT ;  /* 0x00010000040b7892 */ /* 0x000fe4000f8efc3f */
[----:B------:R-:W-:Y:S02]  /*19f0*/  ULOP3.LUT UR10, UR5, 0x10000, URZ, 0xfc, !UPT ;  /* 0x00010000050a7892 */ /* 0x000fe4000f8efc3f */
[----:B------:R-:W-:Y:S02]  /*1a00*/  ULEA UR4, UR42, UR11, 0x7 ;  /* 0x0000000b2a047291 */ /* 0x000fe4000f8e383f */
[----:B------:R-:W-:Y:S01]  /*1a10*/  UIMAD UR6, UR42, 0x300, UR10 ;  /* 0x000003002a0678a4 */ /* 0x000fe2000f8e020a */
[----:B------:R-:W-:Y:S01]  /*1a20*/  UMOV UR5, 0xc0000010 ;  /* 0xc000001000057882 */ /* 0x000fe20000000000 */
[----:B------:R-:W-:-:S07]  /*1a30*/  UMOV UR7, 0xc0000010 ;  /* 0xc000001000077882 */ /* 0x000fce0000000000 */
[----:B------:R-:W-:Y:S01]  /*1a40*/  HGMMA.64x192x16.F32 R120, gdesc[UR4], RZ, !UPT, gsb0 ;  /* 0x02e00000047879f0 */ /* 0x000fe2000c0008ff */
[----:B------:R-:W-:Y:S01]  /*1a50*/  UIADD3 UR6, UR6, 0x180, URZ ;  /* 0x0000018006067890 */ /* 0x000fe2000fffe03f */
[----:B------:R-:W-:Y:S01]  /*1a60*/  UMOV UR7, 0xc0000010 ;  /* 0xc000001000077882 */ /* 0x000fe20000000000 */
[----:B------:R-:W-:Y:S02]  /*1a70*/  WARPGROUP.DEPBAR.LE gsb0, 0x0 ;  /* 0x00008000000079c5 */ /* 0x000fe40000010000 */
[----:B------:R-:W-:-:S15]  /*1a80*/  WARPGROUP.ARRIVE ;  /* 0x00000000000079c5 */ /* 0x000fde0000000000 */
[----:B------:R-:W-:Y:S03]  /*1a90*/  HGMMA.64x192x16.F32 R24, gdesc[UR4], RZ, !UPT, gsb0 ;  /* 0x02e00000041879f0 */ /* 0x000fe6000c0008ff */
[----:B------:R-:W-:Y:S02]  /*1aa0*/  WARPGROUP.DEPBAR.LE gsb0, 0x0 ;  /* 0x00008000000079c5 */ /* 0x000fe40000010000 */
[----:B------:R-:W-:Y:S05]  /*1ab0*/  @!P2 BRA `(.L_x_21) ;  /* 0x0000000000cca947 */ /* 0x000fea0003800000 */
[----:B------:R-:W-:Y:S01]  /*1ac0*/  UIADD3 UR4, UR42, 0x1, URZ ;  /* 0x000000012a047890 */ /* 0x000fe2000fffe03f */
[----:B01----:R-:W-:Y:S01]  /*1ad0*/  IMAD.U32 R0, RZ, RZ, UR43 ;  /* 0x0000002bff007e24 */ /* 0x003fe2000f8e00ff */
[----:B------:R-:W-:Y:S02]  /*1ae0*/  UMOV UR9, UR42 ;  /* 0x0000002a00097c82 */ /* 0x000fe40008000000 */
[----:B------:R-:W-:-:S04]  /*1af0*/  UISETP.NE.AND UP0, UPT, UR4, 0x10, UPT ;  /* 0x000000100400788c */ /* 0x000fc8000bf05270 */
[----:B------:R-:W-:Y:S02]  /*1b00*/  USEL UR5, URZ, 0x1, UP0 ;  /* 0x000000013f057887 */ /* 0x000fe40008000000 */
[----:B------:R-:W-:Y:S02]  /*1b10*/  USEL UR8, UR4, URZ, UP0 ;  /* 0x0000003f04087287 */ /* 0x000fe40008000000 */
[----:B------:R-:W-:-:S06]  /*1b20*/  ULOP3.LUT UR5, UR48, UR5, URZ, 0x3c, !UPT ;  /* 0x0000000530057292 */ /* 0x000fcc000f8e3c3f */
[----:B------:R-:W-:-:S07]  /*1b30*/  IMAD.U32 R5, RZ, RZ, UR5 ;  /* 0x00000005ff057e24 */ /* 0x000fce000f8e00ff */
.L_x_28:
[----:B01----:R-:W-:Y:S05]  /*1b40*/  @!P0 BRA `(.L_x_22) ;  /* 0x0000000000048947 */ /* 0x003fea0003800000 */
[----:B------:R-:W-:Y:S01]  /*1b50*/  BPT.TRAP 0x1 ;  /* 0x000000040000795c */ /* 0x000fe20000300000 */
.L_x_22:
[----:B------:R-:W-:Y:S01]  /*1b60*/  ULEA UR4, UR8, UR41, 0x3 ;  /* 0x0000002908047291 */ /* 0x000fe2000f8e183f */
[----:B------:R-:W-:-:S08]  /*1b70*/  SHF.L.U32 R3, R5, 0x1f, RZ ;  /* 0x0000001f05037819 */ /* 0x000fd000000006ff */
[----:B------:R0:W1:Y:S01]  /*1b80*/  SYNCS.PHASECHK.TRANS64.TRYWAIT P1, [UR4], R3 ;  /* 0x00000003ff0075a7 */ /* 0x0000620008020144 */
[----:B------:R-:W-:Y:S05]  /*1b90*/  @!P0 BRA `(.L_x_23) ;  /* 0x0000000000048947 */ /* 0x000fea0003800000 */
[----:B------:R-:W-:Y:S01]  /*1ba0*/  BPT.TRAP 0x1 ;  /* 0x000000040000795c */ /* 0x000fe20000300000 */
.L_x_23:
[----:B-1----:R-:W-:Y:S05]  /*1bb0*/  @P1 BRA `(.L_x_24) ;  /* 0x0000000000081947 */ /* 0x002fea0003800000 */
[----:B------:R-:W1:Y:S02]  /*1bc0*/  SYNCS.PHASECHK.TRANS64.TRYWAIT P1, [UR4], R3 ;  /* 0x00000003ff0075a7 */ /* 0x000e640008020144 */
[----:B-1----:R-:W-:Y:S05]  /*1bd0*/  @!P1 BRA `(.L_x_25) ;  /* 0x00000110000c9947 */ /* 0x002fea0003800000 */
.L_x_24:
[----:B------:R-:W-:Y:S01]  /*1be0*/  ULEA UR4, UR8, UR11, 0x7 ;  /* 0x0000000b08047291 */ /* 0x000fe2000f8e383f */
[----:B------:R-:W-:Y:S01]  /*1bf0*/  WARPGROUP.ARRIVE ;  /* 0x00000000000079c5 */ /* 0x000fe20000000000 */
[----:B------:R-:W-:Y:S01]  /*1c00*/  UIMAD UR6, UR8, 0x300, UR10 ;  /* 0x00000300080678a4 */ /* 0x000fe2000f8e020a */
[----:B------:R-:W-:Y:S01]  /*1c10*/  UMOV UR5, 0xc0000010 ;  /* 0xc000001000057882 */ /* 0x000fe20000000000 */
[----:B------:R-:W-:-:S07]  /*1c20*/  UMOV UR7, 0xc0000010 ;  /* 0xc000001000077882 */ /* 0x000fce0000000000 */
[----:B------:R-:W-:Y:S01]  /*1c30*/  HGMMA.64x192x16.F32 R120, gdesc[UR4], R120, gsb0 ;  /* 0x02e00000047879f0 */ /* 0x000fe20008000878 */
[----:B------:R-:W-:Y:S01]  /*1c40*/  UIADD3 UR6, UR6, 0x180, URZ ;  /* 0x0000018006067890 */ /* 0x000fe2000fffe03f */
[----:B------:R-:W-:Y:S01]  /*1c50*/  UMOV UR7, 0xc0000010 ;  /* 0xc000001000077882 */ /* 0x000fe20000000000 */
[----:B------:R-:W-:Y:S02]  /*1c60*/  WARPGROUP.DEPBAR.LE gsb0, 0x0 ;  /* 0x00008000000079c5 */ /* 0x000fe40000010000 */
[----:B------:R-:W-:-:S15]  /*1c70*/  WARPGROUP.ARRIVE ;  /* 0x00000000000079c5 */ /* 0x000fde0000000000 */
[----:B------:R-:W-:Y:S03]  /*1c80*/  HGMMA.64x192x16.F32 R24, gdesc[UR4], R24, gsb0 ;  /* 0x02e00000041879f0 */ /* 0x000fe60008000818 */
[----:B------:R-:W-:Y:S02]  /*1c90*/  WARPGROUP.DEPBAR.LE gsb0, 0x0 ;  /* 0x00008000000079c5 */ /* 0x000fe40000010000 */
[----:B------:R-:W-:Y:S05]  /*1ca0*/  @!P0 BRA `(.L_x_26) ;  /* 0x0000000000048947 */ /* 0x000fea0003800000 */
[----:B------:R-:W-:Y:S01]  /*1cb0*/  BPT.TRAP 0x1 ;  /* 0x000000040000795c */ /* 0x000fe20000300000 */
.L_x_26:
[----:B------:R-:W-:Y:S02]  /*1cc0*/  UISETP.GT.U32.AND UP0, UPT, UR36, 0x1, UPT ;  /* 0x000000012400788c */ /* 0x000fe4000bf04070 */
[----:B------:R-:W-:-:S04]  /*1cd0*/  ULEA UR4, UR9, UR41, 0x3 ;  /* 0x0000002909047291 */ /* 0x000fc8000f8e183f */
[----:B------:R-:W-:Y:S01]  /*1ce0*/  UIADD3 UR4, UR4, 0x80, URZ ;  /* 0x0000008004047890 */ /* 0x000fe2000fffe03f */
[----:B------:R-:W-:-:S03]  /*1cf0*/  PLOP3.LUT P1, PT, PT, PT, UP0, 0x80, 0x0 ;  /* 0x000000000000781c */ /* 0x000fc60003f2f008 */
[----:B------:R-:W-:-:S09]  /*1d00*/  UPRMT UR4, URZ, 0x654, UR4 ;  /* 0x000006543f047896 */ /* 0x000fd20008000004 */
[----:B------:R-:W-:Y:S01]  /*1d10*/  SYNCS.ARRIVE.TRANS64.RED.A1T0 RZ, [UR4], RZ ;  /* 0x000000ffffff79a7 */ /* 0x000fe20008100404 */
[----:B------:R-:W-:Y:S05]  /*1d20*/  @P1 BRA `(.L_x_27) ;  /* 0x0000000000041947 */ /* 0x000fea0003800000 */
[----:B------:R-:W-:Y:S01]  /*1d30*/  BPT.TRAP 0x1 ;  /* 0x000000040000795c */ /* 0x000fe20000300000 */
.L_x_27:
[----:B------:R-:W-:Y:S01]  /*1d40*/  UIADD3 UR8, UR8, 0x1, URZ ;  /* 0x0000000108087890 */ /* 0x000fe2000fffe03f */
[C---:B------:R-:W-:Y:S01]  /*1d50*/  ISETP.GT.AND P1, PT, R0.reuse, 0x1, PT ;  /* 0x000000010000780c */ /* 0x040fe20003f24270 */
[----:B------:R-:W-:Y:S01]  /*1d60*/  UIADD3 UR9, UR9, 0x1, URZ ;  /* 0x0000000109097890 */ /* 0x000fe2000fffe03f */
[----:B------:R-:W-:Y:S01]  /*1d70*/  VIADD R0, R0, 0xffffffff ;  /* 0xffffffff00007836 */ /* 0x000fe20000000000 */
[----:B------:R-:W-:Y:S02]  /*1d80*/  UISETP.NE.AND UP0, UPT, UR8, 0x10, UPT ;  /* 0x000000100800788c */ /* 0x000fe4000bf05270 */
[----:B------:R-:W-:Y:S02]  /*1d90*/  UISETP.NE.AND UP1, UPT, UR9, 0x10, UPT ;  /* 0x000000100900788c */ /* 0x000fe4000bf25270 */
[----:B------:R-:W-:Y:S02]  /*1da0*/  USEL UR4, URZ, 0x1, UP0 ;  /* 0x000000013f047887 */ /* 0x000fe40008000000 */
[----:B------:R-:W-:-:S02]  /*1db0*/  USEL UR8, UR8, URZ, UP0 ;  /* 0x0000003f08087287 */ /* 0x000fc40008000000 */
[----:B------:R-:W-:Y:S02]  /*1dc0*/  USEL UR9, UR9, URZ, UP1 ;  /* 0x0000003f09097287 */ /* 0x000fe40008800000 */
[----:B------:R-:W-:Y:S01]  /*1dd0*/  LOP3.LUT R5, R5, UR4, RZ, 0x3c, !PT ;  /* 0x0000000405057c12 */ /* 0x000fe2000f8e3cff */
[----:B------:R-:W-:Y:S09]  /*1de0*/  @P1 BRA `(.L_x_28) ;  /* 0xfffffffc00541947 */ /* 0x000ff2000383ffff */
.L_x_21:
[----:B01----:R-:W0:Y:S01]  /*1df0*/  LDC R0, c[0x0][0x28c] ;  /* 0x0000a300ff007b82 */ /* 0x003e220000000800 */
[----:B------:R-:W-:-:S04]  /*1e00*/  MOV R3, UR44 ;  /* 0x0000002c00037c02 */ /* 0x000fc80008000f00 */
[----:B------:R1:W-:Y:S01]  /*1e10*/  SYNCS.ARRIVE.TRANS64.A1T0 RZ, [R3+UR49], RZ ;  /* 0x000000ff03ff79a7 */ /* 0x0003e20008100031 */
[----:B0-----:R-:W-:-:S13]  /*1e20*/  ISETP.GE.AND P1, PT, R0, 0x1, PT ;  /* 0x000000010000780c */ /* 0x001fda0003f26270 */
[----:B-1----:R-:W-:Y:S05]  /*1e30*/  @!P1 BRA `(.L_x_29) ;  /* 0x0000000000309947 */ /* 0x002fea0003800000 */
[----:B------:R-:W-:Y:S05]  /*1e40*/  @!P0 BRA `(.L_x_30) ;  /* 0x0000000000048947 */ /* 0x000fea0003800000 */
[----:B------:R-:W-:Y:S01]  /*1e50*/  BPT.TRAP 0x1 ;  /* 0x000000040000795c */ /* 0x000fe20000300000 */
.L_x_30:
[----:B------:R-:W-:Y:S02]  /*1e60*/  UIADD3 UR4, UR43, UR42, URZ ;  /* 0x0000002a2b047290 */ /* 0x000fe4000fffe03f */
[----:B------:R-:W-:Y:S02]  /*1e70*/  UISETP.GT.U32.AND UP0, UPT, UR36, 0x1, UPT ;  /* 0x000000012400788c */ /* 0x000fe4000bf04070 */
[----:B------:R-:W-:-:S04]  /*1e80*/  USHF.L.U32 UR4, UR4, 0x3, URZ ;  /* 0x0000000304047899 */ /* 0x000fc8000800063f */
[----:B------:R-:W-:Y:S01]  /*1e90*/  ULOP3.LUT UR4, UR4, 0x78, URZ, 0xc0, !UPT ;  /* 0x0000007804047892 */ /* 0x000fe2000f8ec03f */
[----:B------:R-:W-:-:S03]  /*1ea0*/  PLOP3.LUT P0, PT, PT, PT, UP0, 0x80, 0x0 ;  /* 0x000000000000781c */ /* 0x000fc60003f0f008 */
[----:B------:R-:W-:-:S04]  /*1eb0*/  UIADD3 UR4, UR41, 0x80, UR4 ;  /* 0x0000008029047890 */ /* 0x000fc8000fffe004 */
[----:B------:R-:W-:-:S09]  /*1ec0*/  UPRMT UR4, URZ, 0x654, UR4 ;  /* 0x000006543f047896 */ /* 0x000fd20008000004 */
[----:B------:R-:W-:Y:S01]  /*1ed0*/  SYNCS.ARRIVE.TRANS64.RED.A1T0 RZ, [UR4], RZ ;  /* 0x000000ffffff79a7 */ /* 0x000fe20008100404 */
[----:B------:R-:W-:Y:S05]  /*1ee0*/  @P0 BRA `(.L_x_29) ;  /* 0x0000000000040947 */ /* 0x000fea0003800000 */
[----:B------:R-:W-:Y:S01]  /*1ef0*/  BPT.TRAP 0x1 ;  /* 0x000000040000795c */ /* 0x000fe20000300000 */
.L_x_29:
[----:B------:R-:W-:Y:S01]  /*1f00*/  IMAD.U32 R7, RZ, RZ, UR45 ;  /* 0x0000002dff077e24 */ /* 0x000fe2000f8e00ff */
[----:B------:R-:W-:Y:S01]  /*1f10*/  UIADD3 UR42, UR40, UR42, URZ ;  /* 0x0000002a282a7290 */ /* 0x000fe2000fffe03f */
[----:B------:R-:W0:Y:S01]  /*1f20*/  LDC R15, c[0x0][0x288] ;  /* 0x0000a200ff0f7b82 */ /* 0x000e220000000800 */
[----:B------:R-:W-:Y:S01]  /*1f30*/  IMAD.SHL.U32 R4, R219, 0x2, RZ ;  /* 0x00000002db047824 */ /* 0x000fe200078e00ff */
[----:B------:R-:W-:Y:S01]  /*1f40*/  SHF.R.S32.HI R3, RZ, 0x1f, R19 ;  /* 0x0000001fff037819 */ /* 0x000fe20000011413 */
[----:B------:R-:W-:Y:S01]  /*1f50*/  USHF.R.U32.HI UR4, URZ, 0x4, UR42 ;  /* 0x000000043f047899 */ /* 0x000fe2000801162a */
[----:B------:R-:W-:Y:S01]  /*1f60*/  SHF.L.U32 R7, R7, 0x1f, RZ ;  /* 0x0000001f07077819 */ /* 0x000fe200000006ff */
[----:B------:R-:W-:Y:S01]  /*1f70*/  UISETP.GT.U32.AND UP0, UPT, UR42, 0xf, UPT ;  /* 0x0000000f2a00788c */ /* 0x000fe2000bf04070 */
[----:B------:R-:W-:Y:S01]  /*1f80*/  SHF.R.S32.HI R5, RZ, 0x1f, R4 ;  /* 0x0000001fff057819 */ /* 0x000fe20000011404 */
[----:B------:R-:W-:Y:S01]  /*1f90*/  ULOP3.LUT UR4, UR4, 0x1, URZ, 0xc0, !UPT ;  /* 0x0000000104047892 */ /* 0x000fe2000f8ec03f */
[----:B------:R-:W1:Y:S01]  /*1fa0*/  SYNCS.PHASECHK.TRANS64.TRYWAIT P0, [R220+UR50+0x10], R7 ;  /* 0x00001007dc0075a7 */ /* 0x000e620008000172 */
[----:B------:R-:W-:-:S02]  /*1fb0*/  UISETP.LT.U32.AND UP0, UPT, UR40, 0x10, UP0 ;  /* 0x000000102800788c */ /* 0x000fc40008701070 */
[----:B------:R-:W-:Y:S02]  /*1fc0*/  UISETP.NE.U32.AND UP1, UPT, UR4, 0x1, UPT ;  /* 0x000000010400788c */ /* 0x000fe4000bf25070 */
[----:B------:R-:W-:Y:S02]  /*1fd0*/  USEL UR5, URZ, 0x1, !UP0 ;  /* 0x000000013f057887 */ /* 0x000fe4000c000000 */
[----:B------:R-:W-:Y:S02]  /*1fe0*/  UISETP.GT.U32.AND UP1, UPT, UR40, 0xf, !UP1 ;  /* 0x0000000f2800788c */ /* 0x000fe4000cf24070 */
[----:B------:R-:W-:Y:S02]  /*1ff0*/  ULOP3.LUT UR42, UR42, 0xf, URZ, 0xc0, !UPT ;  /* 0x0000000f2a2a7892 */ /* 0x000fe4000f8ec03f */
[----:B------:R-:W-:-:S04]  /*2000*/  USEL UR4, URZ, 0x1, !UP1 ;  /* 0x000000013f047887 */ /* 0x000fc8000c800000 */
[----:B------:R-:W-:Y:S01]  /*2010*/  ULOP3.LUT UR48, UR4, UR48, UR5, 0x96, !UPT ;  /* 0x0000003004307292 */ /* 0x000fe2000f8e9605 */
[----:B01----:R-:W-:Y:S11]  /*2020*/  @!P0 BRA `(.L_x_31) ;  /* 0x0000010c00108947 */ /* 0x003ff60003800000 */
.L_x_453:
[----:B------:R-:W-:Y:S01]  /*2030*/  ULDC.64 UR4, c[0x0][0x5d0] ;  /* 0x0001740000047ab9 */ /* 0x000fe20000000a00 */
[----:B------:R-:W-:Y:S02]  /*2040*/  IMAD R8, R2, 0x180, RZ ;  /* 0x0000018002087824 */ /* 0x000fe400078e02ff */
[----:B0-----:R-:W-:Y:S02]  /*2050*/  IMAD R0, R3, UR4, RZ ;  /* 0x0000000403007c24 */ /* 0x001fe4000f8e02ff */
[C---:B------:R-:W-:Y:S01]  /*2060*/  IMAD.WIDE.U32 R6, R19.reuse, UR4, R4 ;  /* 0x0000000413067c25 */ /* 0x040fe2000f8e0004 */
[----:B------:R-:W-:Y:S01]  /*2070*/  SHF.R.S32.HI R9, RZ, 0x1f, R8 ;  /* 0x0000001fff097819 */ /* 0x000fe20000011408 */
[----:B------:R-:W-:Y:S02]  /*2080*/  ULDC UR4, c[0x0][0x284] ;  /* 0x0000a10000047ab9 */ /* 0x000fe40000000800 */
[----:B------:R-:W-:Y:S01]  /*2090*/  IMAD R11, R19, UR5, R0 ;  /* 0x00000005130b7c24 */ /* 0x000fe2000f8e0200 */
[----:B------:R-:W-:Y:S01]  /*20a0*/  IADD3 R10, P0, R8, R6, RZ ;  /* 0x00000006080a7210 */ /* 0x000fe20007f1e0ff */
[----:B------:R-:W-:-:S03]  /*20b0*/  IMAD.SHL.U32 R13, R18, 0x40, RZ ;  /* 0x00000040120d7824 */ /* 0x000fc600078e00ff */
[----:B------:R-:W-:Y:S02]  /*20c0*/  IADD3.X R11, R9, R7, R11, P0, !PT ;  /* 0x00000007090b7210 */ /* 0x000fe400007fe40b */
[----:B------:R-:W-:-:S04]  /*20d0*/  ISETP.GE.AND P0, PT, R13, UR4, PT ;  /* 0x000000040d007c0c */ /* 0x000fc8000bf06270 */
[----:B------:R-:W-:-:S13]  /*20e0*/  ISETP.GE.OR P0, PT, R8, R15, P0 ;  /* 0x0000000f0800720c */ /* 0x000fda0000706670 */
[----:B------:R-:W-:Y:S05]  /*20f0*/  @P0 BRA `(.L_x_32) ;  /* 0x000000ec001c0947 */ /* 0x000fea0003800000 */
[----:B------:R-:W0:Y:S01]  /*2100*/  LDC.64 R6, c[0x0][0x5c8] ;  /* 0x00017200ff067b82 */ /* 0x000e220000000a00 */
[----:B-----5:R-:W-:Y:S01]  /*2110*/  FSETP.NEU.AND P2, PT, R22, RZ, PT ;  /* 0x000000ff1600720b */ /* 0x020fe20003f4d000 */
[----:B------:R-:W-:Y:S01]  /*2120*/  IMAD R15, R219, -0x2, R15 ;  /* 0xfffffffedb0f7824 */ /* 0x000fe200078e020f */
[----:B------:R-:W-:Y:S01]  /*2130*/  BSSY B0, `(.L_x_32) ;  /* 0x0000ec3000007945 */ /* 0x000fe20003800000 */
[----:B------:R-:W-:Y:S02]  /*2140*/  IMAD.IADD R0, R218, 0x1, -R13 ;  /* 0x00000001da007824 */ /* 0x000fe400078e0a0d */
[----:B------:R-:W-:Y:S01]  /*2150*/  IMAD.WIDE R12, R18, 0x40, R216 ;  /* 0x00000040120c7825 */ /* 0x000fe200078e02d8 */
[----:B------:R-:W-:-:S04]  /*2160*/  IADD3 R2, -R8, R15, RZ ;  /* 0x0000000f08027210 */ /* 0x000fc80007ffe1ff */
[----:B------:R-:W-:-:S04]  /*2170*/  ISETP.GT.AND P0, PT, R2, RZ, PT ;  /* 0x000000ff0200720c */ /* 0x000fc80003f04270 */
[----:B------:R-:W-:Y:S01]  /*2180*/  ISETP.GT.AND P1, PT, R0, RZ, P0 ;  /* 0x000000ff0000720c */ /* 0x000fe20000724270 */
[-C--:B0-----:R-:W-:Y:S02]  /*2190*/  IMAD R14, R13, R6.reuse, RZ ;  /* 0x000000060d0e7224 */ /* 0x081fe400078e02ff */
[----:B------:R-:W-:-:S04]  /*21a0*/  IMAD.WIDE.U32 R10, R12, R6, R10 ;  /* 0x000000060c0a7225 */ /* 0x000fc800078e000a */
[----:B------:R-:W-:-:S04]  /*21b0*/  IMAD R15, R12, R7, R14 ;  /* 0x000000070c0f7224 */ /* 0x000fc800078e020e */
[----:B------:R-:W-:Y:S01]  /*21c0*/  IMAD.IADD R21, R11, 0x1, R15 ;  /* 0x000000010b157824 */ /* 0x000fe200078e020f */
[----:B------:R-:W-:Y:S06]  /*21d0*/  @!P2 BRA `(.L_x_33) ;  /* 0x0000009c0070a947 */ /* 0x000fec0003800000 */
[----:B------:R-:W0:Y:S01]  /*21e0*/  LDC.64 R14, c[0x0][0x5b8] ;  /* 0x00016e00ff0e7b82 */ /* 0x000e220000000a00 */
[----:B------:R-:W-:Y:S02]  /*21f0*/  ULDC.64 UR4, c[0x0][0x5c0] ;  /* 0x0001700000047ab9 */ /* 0x000fe40000000a00 */
[----:B------:R-:W-:-:S04]  /*2200*/  LEA R224, P2, R10, UR4, 0x1 ;  /* 0x000000040ae07c11 */ /* 0x000fc8000f8408ff */
[----:B------:R-:W-:Y:S01]  /*2210*/  LEA.HI.X R225, R10, UR5, R21, 0x1, P2 ;  /* 0x000000050ae17c11 */ /* 0x000fe200090f0c15 */
[----:B------:R-:W1:Y:S08]  /*2220*/  LDC.64 R220, c[0x0][0x5a8] ;  /* 0x00016a00ffdc7b82 */ /* 0x000e700000000a00 */
[----:B------:R-:W2:Y:S01]  /*2230*/  LDC.64 R20, c[0x0][0x5b0] ;  /* 0x00016c00ff147b82 */ /* 0x000ea20000000a00 */
[----:B0-----:R-:W-:-:S04]  /*2240*/  IMAD R10, R3, R14, RZ ;  /* 0x0000000e030a7224 */ /* 0x001fc800078e02ff */
[C---:B------:R-:W-:Y:S02]  /*2250*/  IMAD R15, R19.reuse, R15, R10 ;  /* 0x0000000f130f7224 */ /* 0x040fe400078e020a */
[----:B------:R-:W-:-:S03]  /*2260*/  IMAD.WIDE.U32 R10, R19, R14, R4 ;  /* 0x0000000e130a7225 */ /* 0x000fc600078e0004 */
[----:B------:R-:W-:-:S04]  /*2270*/  IADD3 R226, P2, R8, R10, RZ ;  /* 0x0000000a08e27210 */ /* 0x000fc80007f5e0ff */
[----:B------:R-:W-:Y:S01]  /*2280*/  IADD3.X R227, R9, R11, R15, P2, !PT ;  /* 0x0000000b09e37210 */ /* 0x000fe200017fe40f */
[----:B--2---:R-:W-:-:S04]  /*2290*/  IMAD R3, R13, R20, RZ ;  /* 0x000000140d037224 */ /* 0x004fc800078e02ff */
[C---:B------:R-:W-:Y:S02]  /*22a0*/  IMAD R3, R12.reuse, R21, R3 ;  /* 0x000000150c037224 */ /* 0x040fe400078e0203 */
[----:B------:R-:W-:-:S04]  /*22b0*/  IMAD.WIDE.U32 R10, R12, R20, R226 ;  /* 0x000000140c0a7225 */ /* 0x000fc800078e00e2 */
[----:B------:R-:W-:Y:S01]  /*22c0*/  IMAD.IADD R11, R11, 0x1, R3 ;  /* 0x000000010b0b7824 */ /* 0x000fe200078e0203 */
[----:B-1----:R-:W-:-:S04]  /*22d0*/  LEA R228, P2, R10, R220, 0x1 ;  /* 0x000000dc0ae47211 */ /* 0x002fc800078408ff */
[----:B------:R-:W-:-:S05]  /*22e0*/  LEA.HI.X R229, R10, R221, R11, 0x1, P2 ;  /* 0x000000dd0ae57211 */ /* 0x000fca00010f0c0b */
[----:B------:R-:W2:Y:S01]  /*22f0*/  @P1 LDG.E.LTC128B.U16 R18, desc[UR54][R228.64] ;  /* 0x00000036e4121981 */ /* 0x000ea2000c1e1520 */
[----:B------:R-:W-:Y:S01]  /*2300*/  BSSY B1, `(.L_x_34) ;  /* 0x0000012000017945 */ /* 0x000fe20003800000 */
[----:B--2---:R-:W-:-:S05]  /*2310*/  HADD2.F32 R11, -RZ, R18.H0_H0 ;  /* 0x20000012ff0b7230 */ /* 0x004fca0000004100 */
[----:B------:R-:W-:-:S04]  /*2320*/  FMUL R11, R11, R22 ;  /* 0x000000160b0b7220 */ /* 0x000fc80000400000 */
[----:B------:R-:W-:-:S05]  /*2330*/  FFMA R11, R120, R23, R11 ;  /* 0x00000017780b7223 */ /* 0x000fca000000000b */
[----:B------:R-:W-:-:S04]  /*2340*/  F2FP.F16.F32.PACK_AB R11, RZ, R11 ;  /* 0x0000000bff0b723e */ /* 0x000fc800000000ff */
[----:B------:R-:W-:Y:S01]  /*2350*/  PRMT R120, R11, 0x7610, R120 ;  /* 0x000076100b787816 */ /* 0x000fe20000000078 */
[----:B------:R-:W-:-:S04]  /*2360*/  IMAD.WIDE.U32 R10, R12, R20, R8 ;  /* 0x000000140c0a7225 */ /* 0x000fc800078e0008 */
[----:B------:R0:W-:Y:S01]  /*2370*/  @P1 STG.E.U16 desc[UR54][R224.64], R120 ;  /* 0x00000078e0001986 */ /* 0x0001e2000c101536 */
[----:B------:R-:W-:-:S04]  /*2380*/  IADD3 R222, P1, R4, R10, RZ ;  /* 0x0000000a04de7210 */ /* 0x000fc80007f3e0ff */
[----:B------:R-:W-:-:S03]  /*2390*/  IADD3.X R223, R5, R3, R11, P1, !PT ;  /* 0x0000000305df7210 */ /* 0x000fc60000ffe40b */
[----:B------:R-:W-:-:S04]  /*23a0*/  IMAD.WIDE.U32 R222, R19, R14, R222 ;  /* 0x0000000e13de7225 */ /* 0x000fc800078e00de */
[----:B------:R-:W-:Y:S01]  /*23b0*/  IMAD.IADD R11, R15, 0x1, R223 ;  /* 0x000000010f0b7824 */ /* 0x000fe200078e02df */
[----:B------:R-:W-:-:S04]  /*23c0*/  LEA R10, P1, R222, R220, 0x1 ;  /* 0x000000dcde0a7211 */ /* 0x000fc800078208ff */
[----:B------:R-:W-:Y:S02]  /*23d0*/  LEA.HI.X R11, R222, R221, R11, 0x1, P1 ;  /* 0x000000ddde0b7211 */ /* 0x000fe400008f0c0b */
[----:B------:R-:W-:-:S04]  /*23e0*/  ISETP.GT.AND P1, PT, R2, 0x1, PT ;  /* 0x000000010200780c */ /* 0x000fc80003f24270 */
[----:B------:R-:W-:-:S13]  /*23f0*/  ISETP.GT.AND P2, PT, R0, RZ, P1 ;  /* 0x000000ff0000720c */ /* 0x000fda0000f44270 */
[----:B0-----:R-:W-:Y:S05]  /*2400*/  @!P2 BRA `(.L_x_35) ;  /* 0x000000000004a947 */ /* 0x001fea0003800000 */
[----:B------:R0:W5:Y:S02]  /*2410*/  LDG.E.LTC128B.U16 R18, desc[UR54][R10.64+0x2] ;  /* 0x000002360a127981 */ /* 0x000164000c1e1520 */
.L_x_35:
[----:B------:R-:W-:Y:S05]  /*2420*/  BSYNC B1 ;  /* 0x0000000000017941 */ /* 0x000fea0003800000 */
.L_x_34:
[----:B-----5:R-:W-:Y:S01]  /*2430*/  HADD2.F32 R13, -RZ, R18.H0_H0 ;  /* 0x20000012ff0d7230 */ /* 0x020fe20000004100 */
[----:B------:R-:W-:Y:S01]  /*2440*/  @P2 MOV R223, R225 ;  /* 0x000000e100df2202 */ /* 0x000fe20000000f00 */
[----:B------:R-:W-:Y:S01]  /*2450*/  @P2 IMAD.MOV.U32 R222, RZ, RZ, R224 ;  /* 0x000000ffffde2224 */ /* 0x000fe200078e00e0 */
[----:B------:R-:W-:Y:S02]  /*2460*/  ISETP.GT.AND P0, PT, R0, 0x8, P0 ;  /* 0x000000080000780c */ /* 0x000fe40000704270 */
[----:B------:R-:W-:-:S04]  /*2470*/  FMUL R120, R13, R22 ;  /* 0x000000160d787220 */ /* 0x000fc80000400000 */
[----:B------:R-:W-:Y:S01]  /*2480*/  FFMA R120, R121, R23, R120 ;  /* 0x0000001779787223 */ /* 0x000fe20000000078 */
[----:B------:R-:W-:-:S04]  /*2490*/  SHF.L.U64.HI R121, R20, 0x3, R21 ;  /* 0x0000000314797819 */ /* 0x000fc80000010215 */
[----:B------:R-:W-:-:S04]  /*24a0*/  F2FP.F16.F32.PACK_AB R120, RZ, R120 ;  /* 0x00000078ff78723e */ /* 0x000fc800000000ff */
[----:B------:R-:W-:Y:S01]  /*24b0*/  PRMT R13, R120, 0x7610, R13 ;  /* 0x00007610780d7816 */ /* 0x000fe2000000000d */
[----:B------:R-:W-:-:S04]  /*24c0*/  IMAD.SHL.U32 R120, R20, 0x8, RZ ;  /* 0x0000000814787824 */ /* 0x000fc800078e00ff */
[----:B------:R-:W-:Y:S01]  /*24d0*/  IMAD.WIDE.U32 R120, R12, R20, R120 ;  /* 0x000000140c787225 */ /* 0x000fe200078e0078 */
[----:B------:R1:W-:Y:S03]  /*24e0*/  @P2 STG.E.U16 desc[UR54][R222.64+0x2], R13 ;  /* 0x0000020dde002986 */ /* 0x0003e6000c101536 */
[----:B------:R-:W-:Y:S01]  /*24f0*/  IMAD.IADD R21, R3, 0x1, R121 ;  /* 0x0000000103157824 */ /* 0x000fe200078e0279 */
[----:B------:R-:W-:-:S05]  /*2500*/  IADD3 R3, P2, R226, R120, RZ ;  /* 0x00000078e2037210 */ /* 0x000fca0007f5e0ff */
[----:B------:R-:W-:Y:S01]  /*2510*/  IMAD.X R226, R21, 0x1, R227, P2 ;  /* 0x0000000115e27824 */ /* 0x000fe200010e06e3 */
[----:B------:R-:W-:-:S04]  /*2520*/  LEA R12, P2, R3, R220, 0x1 ;  /* 0x000000dc030c7211 */ /* 0x000fc800078408ff */
[----:B-1----:R-:W-:-:S05]  /*2530*/  LEA.HI.X R13, R3, R221, R226, 0x1, P2 ;  /* 0x000000dd030d7211 */ /* 0x002fca00010f0ce2 */
[----:B------:R-:W2:Y:S01]  /*2540*/  @P0 LDG.E.LTC128B.U16 R18, desc[UR54][R12.64] ;  /* 0x000000360c120981 */ /* 0x000ea2000c1e1520 */
[----:B------:R-:W-:Y:S01]  /*2550*/  IADD3 R4, P2, P3, R4, R120, R8 ;  /* 0x0000007804047210 */ /* 0x000fe20007b5e008 */
[----:B------:R-:W-:Y:S01]  /*2560*/  BSSY B1, `(.L_x_36) ;  /* 0x0000011000017945 */ /* 0x000fe20003800000 */
[----:B------:R-:W-:Y:S02]  /*2570*/  SHF.L.U64.HI R7, R6, 0x4, R7 ;  /* 0x0000000406077819 */ /* 0x000fe40000010207 */
[----:B------:R-:W-:Y:S02]  /*2580*/  IADD3.X R5, R5, R21, R9, P2, P3 ;  /* 0x0000001505057210 */ /* 0x000fe400017e6409 */
[----:B------:R-:W-:Y:S01]  /*2590*/  ISETP.GT.AND P1, PT, R0, 0x8, P1 ;  /* 0x000000080000780c */ /* 0x000fe20000f24270 */
[----:B------:R-:W-:-:S04]  /*25a0*/  IMAD.WIDE.U32 R4, R19, R14, R4 ;  /* 0x0000000e13047225 */ /* 0x000fc800078e0004 */
[----:B------:R-:W-:Y:S01]  /*25b0*/  IMAD.IADD R15, R15, 0x1, R5 ;  /* 0x000000010f0f7824 */ /* 0x000fe200078e0205 */
[----:B------:R-:W-:-:S04]  /*25c0*/  LEA R220, P2, R4, R220, 0x1 ;  /* 0x000000dc04dc7211 */ /* 0x000fc800078408ff */
[----:B------:R-:W-:Y:S02]  /*25d0*/  LEA.HI.X R221, R4, R221, R15, 0x1, P2 ;  /* 0x000000dd04dd7211 */ /* 0x000fe400010f0c0f */
[----:B------:R-:W-:-:S04]  /*25e0*/  LEA R6, P2, R6, R224, 0x4 ;  /* 0x000000e006067211 */ /* 0x000fc800078420ff */
[----:B------:R-:W-:Y:S01]  /*25f0*/  IADD3.X R7, R7, R225, RZ, P2, !PT ;  /* 0x000000e107077210 */ /* 0x000fe200017fe4ff */
[----:B--2---:R-:W-:-:S05]  /*2600*/  HADD2.F32 R3, -RZ, R18.H0_H0 ;  /* 0x20000012ff037230 */ /* 0x004fca0000004100 */
[----:B------:R-:W-:-:S04]  /*2610*/  FMUL R3, R3, R22 ;  /* 0x0000001603037220 */ /* 0x000fc80000400000 */
[----:B------:R-:W-:-:S05]  /*2620*/  FFMA R3, R122, R23, R3 ;  /* 0x000000177a037223 */ /* 0x000fca0000000003 */
[----:B------:R-:W-:-:S05]  /*2630*/  F2FP.F16.F32.PACK_AB R3, RZ, R3 ;  /* 0x00000003ff03723e */ /* 0x000fca00000000ff */
[----:B------:R1:W-:Y:S01]  /*2640*/  @P0 STG.E.U16 desc[UR54][R6.64], R3 ;  /* 0x0000000306000986 */ /* 0x0003e2000c101536 */
[----:B------:R-:W-:Y:S05]  /*2650*/  @!P1 BRA `(.L_x_37) ;  /* 0x0000000000049947 */ /* 0x000fea0003800000 */
[----:B------:R2:W5:Y:S02]  /*2660*/  LDG.E.LTC128B.U16 R18, desc[UR54][R220.64+0x2] ;  /* 0x00000236dc127981 */ /* 0x000564000c1e1520 */
.L_x_37:
[----:B------:R-:W-:Y:S05]  /*2670*/  BSYNC B1 ;  /* 0x0000000000017941 */ /* 0x000fea0003800000 */
.L_x_36:
[----:B-1---5:R-:W-:Y:S01]  /*2680*/  HADD2.F32 R3, -RZ, R18.H0_H0 ;  /* 0x20000012ff037230 */ /* 0x022fe20000004100 */
[----:B------:R-:W-:Y:S01]  /*2690*/  ISETP.GT.AND P0, PT, R2, 0x8, PT ;  /* 0x000000080200780c */ /* 0x000fe20003f04270 */
[----:B------:R-:W-:Y:S01]  /*26a0*/  @P1 IMAD.MOV.U32 R5, RZ, RZ, R7 ;  /* 0x000000ffff051224 */ /* 0x000fe200078e0007 */
[----:B------:R-:W-:Y:S02]  /*26b0*/  BSSY B1, `(.L_x_38) ;  /* 0x000000a000017945 */ /* 0x000fe40003800000 */
[----:B------:R-:W-:Y:S01]  /*26c0*/  FMUL R4, R3, R22 ;  /* 0x0000001603047220 */ /* 0x000fe20000400000 */
[----:B------:R-:W-:-:S03]  /*26d0*/  ISETP.GT.AND P2, PT, R0, RZ, P0 ;  /* 0x000000ff0000720c */ /* 0x000fc60000744270 */
[----:B------:R-:W-:-:S05]  /*26e0*/  FFMA R4, R123, R23, R4 ;  /* 0x000000177b047223 */ /* 0x000fca0000000004 */
[----:B------:R-:W-:-:S04]  /*26f0*/  F2FP.F16.F32.PACK_AB R4, RZ, R4 ;  /* 0x00000004ff04723e */ /* 0x000fc800000000ff */
[----:B------:R-:W-:Y:S01]  /*2700*/  PRMT R3, R4, 0x7610, R3 ;  /* 0x0000761004037816 */ /* 0x000fe20000000003 */
[----:B------:R-:W-:-:S05]  /*2710*/  @P1 IMAD.MOV.U32 R4, RZ, RZ, R6 ;  /* 0x000000ffff041224 */ /* 0x000fca00078e0006 */
[----:B------:R1:W-:Y:S01]  /*2720*/  @P1 STG.E.U16 desc[UR54][R4.64+0x2], R3 ;  /* 0x0000020304001986 */ /* 0x0003e2000c101536 */
[----:B------:R-:W-:Y:S05]  /*2730*/  @!P2 BRA `(.L_x_39) ;  /* 0x000000000004a947 */ /* 0x000fea0003800000 */
[----:B------:R3:W5:Y:S02]  /*2740*/  LDG.E.LTC128B.U16 R18, desc[UR54][R10.64+0x10] ;  /* 0x000010360a127981 */ /* 0x000764000c1e1520 */
.L_x_39:
[----:B------:R-:W-:Y:S05]  /*2750*/  BSYNC B1 ;  /* 0x0000000000017941 */ /* 0x000fea0003800000 */
.L_x_38:
[----:B-1---5:R-:W-:Y:S01]  /*2760*/  HADD2.F32 R3, -RZ, R18.H0_H0 ;  /* 0x20000012ff037230 */ /* 0x022fe20000004100 */
[----:B------:R-:W-:Y:S01]  /*2770*/  ISETP.GT.AND P1, PT, R2, 0x9, PT ;  /* 0x000000090200780c */ /* 0x000fe20003f24270 */
[----:B------:R-:W-:Y:S01]  /*2780*/  @P2 IMAD.MOV.U32 R4, RZ, RZ, R224 ;  /* 0x000000ffff042224 */ /* 0x000fe200078e00e0 */
[----:B------:R-:W-:Y:S01]  /*2790*/  BSSY B1, `(.L_x_40) ;  /* 0x0000009000017945 */ /* 0x000fe20003800000 */
[----:B------:R-:W-:Y:S02]  /*27a0*/  @P2 IMAD.MOV.U32 R5, RZ, RZ, R225 ;  /* 0x000000ffff052224 */ /* 0x000fe400078e00e1 */
[----:B------:R-:W-:Y:S01]  /*27b0*/  FMUL R3, R3, R22 ;  /* 0x0000001603037220 */ /* 0x000fe20000400000 */
[----:B------:R-:W-:-:S03]  /*27c0*/  ISETP.GT.AND P3, PT, R0, RZ, P1 ;  /* 0x000000ff0000720c */ /* 0x000fc60000f64270 */
[----:B------:R-:W-:-:S05]  /*27d0*/  FFMA R3, R124, R23, R3 ;  /* 0x000000177c037223 */ /* 0x000fca0000000003 */
[----:B------:R-:W-:-:S05]  /*27e0*/  F2FP.F16.F32.PACK_AB R3, RZ, R3 ;  /* 0x00000003ff03723e */ /* 0x000fca00000000ff */
[----:B------:R1:W-:Y:S01]  /*27f0*/  @P2 STG.E.U16 desc[UR54][R4.64+0x10], R3 ;  /* 0x0000100304002986 */ /* 0x0003e2000c101536 */
[----:B------:R-:W-:Y:S05]  /*2800*/  @!P3 BRA `(.L_x_41) ;  /* 0x000000000004b947 */ /* 0x000fea0003800000 */
[----:B------:R4:W5:Y:S02]  /*2810*/  LDG.E.LTC128B.U16 R18, desc[UR54][R10.64+0x12] ;  /* 0x000012360a127981 */ /* 0x000964000c1e1520 */
.L_x_41:
[----:B------:R-:W-:Y:S05]  /*2820*/  BSYNC B1 ;  /* 0x0000000000017941 */ /* 0x000fea0003800000 */
.L_x_40:
[----:B-1---5:R-:W-:Y:S01]  /*2830*/  HADD2.F32 R3, -RZ, R18.H0_H0 ;  /* 0x20000012ff037230 */ /* 0x022fe20000004100 */
[----:B------:R-:W-:Y:S01]  /*2840*/  ISETP.GT.AND P0, PT, R0, 0x8, P0 ;  /* 0x000000080000780c */ /* 0x000fe20000704270 */
[----:B------:R-:W-:Y:S01]  /*2850*/  @P3 IMAD.MOV.U32 R5, RZ, RZ, R225 ;  /* 0x000000ffff053224 */ /* 0x000fe200078e00e1 */
[----:B------:R-:W-:Y:S02]  /*2860*/  BSSY B1, `(.L_x_42) ;  /* 0x0000009000017945 */ /* 0x000fe40003800000 */
[----:B------:R-:W-:-:S04]  /*2870*/  FMUL R4, R3, R22 ;  /* 0x0000001603047220 */ /* 0x000fc80000400000 */
[----:B------:R-:W-:-:S05]  /*2880*/  FFMA R4, R125, R23, R4 ;  /* 0x000000177d047223 */ /* 0x000fca0000000004 */
[----:B------:R-:W-:-:S04]  /*2890*/  F2FP.F16.F32.PACK_AB R4, RZ, R4 ;  /* 0x00000004ff04723e */ /* 0x000fc800000000ff */
[----:B------:R-:W-:Y:S02]  /*28a0*/  PRMT R3, R4, 0x7610, R3 ;  /* 0x0000761004037816 */ /* 0x000fe40000000003 */
[----:B------:R-:W-:-:S05]  /*28b0*/  @P3 MOV R4, R224 ;  /* 0x000000e000043202 */ /* 0x000fca0000000f00 */
[----:B------:R1:W-:Y:S01]  /*28c0*/  @P3 STG.E.U16 desc[UR54][R4.64+0x12], R3 ;  /* 0x0000120304003986 */ /* 0x0003e2000c101536 */
[----:B------:R-:W-:Y:S05]  /*28d0*/  @!P0 BRA `(.L_x_43) ;  /* 0x0000000000048947 */ /* 0x000fea0003800000 */
[----:B------:R0:W5:Y:S02]  /*28e0*/  LDG.E.LTC128B.U16 R18, desc[UR54][R220.64+0x10] ;  /* 0x00001036dc127981 */ /* 0x000164000c1e1520 */
.L_x_43:
[----:B------:R-:W-:Y:S05]  /*28f0*/  BSYNC B1 ;  /* 0x0000000000017941 */ /* 0x000fea0003800000 */
.L_x_42:
[----:B-1---5:R-:W-:Y:S01]  /*2900*/  HADD2.F32 R3, -RZ, R18.H0_H0 ;  /* 0x20000012ff037230 */ /* 0x022fe20000004100 */
[----:B------:R-:W-:Y:S01]  /*2910*/  ISETP.GT.AND P1, PT, R0, 0x8, P1 ;  /* 0x000000080000780c */ /* 0x000fe20000f24270 */
[----:B------:R-:W-:Y:S01]  /*2920*/  @P0 IMAD.MOV.U32 R4, RZ, RZ, R6 ;  /* 0x000000ffff040224 */ /* 0x000fe200078e0006 */
[----:B------:R-:W-:Y:S01]  /*2930*/  BSSY B1, `(.L_x_44) ;  /* 0x0000008000017945 */ /* 0x000fe20003800000 */
[----:B------:R-:W-:Y:S02]  /*2940*/  @P0 IMAD.MOV.U32 R5, RZ, RZ, R7 ;  /* 0x000000ffff050224 */ /* 0x000fe400078e0007 */
[----:B------:R-:W-:-:S04]  /*2950*/  FMUL R3, R3, R22 ;  /* 0x0000001603037220 */ /* 0x000fc80000400000 */
[----:B------:R-:W-:-:S05]  /*2960*/  FFMA R3, R126, R23, R3 ;  /* 0x000000177e037223 */ /* 0x000fca0000000003 */
[----:B------:R-:W-:-:S05]  /*2970*/  F2FP.F16.F32.PACK_AB R3, RZ, R3 ;  /* 0x00000003ff03723e */ /* 0x000fca00000000ff */
[----:B------:R1:W-:Y:S01]  /*2980*/  @P0 STG.E.U16 desc[UR54][R4.64+0x10], R3 ;  /* 0x0000100304000986 */ /* 0x0003e2000c101536 */
[----:B------:R-:W-:Y:S05]  /*2990*/  @!P1 BRA `(.L_x_45) ;  /* 0x0000000000049947 */ /* 0x000fea0003800000 */
[----:B------:R0:W5:Y:S02]  /*29a0*/  LDG.E.LTC128B.U16 R18, desc[UR54][R220.64+0x12] ;  /* 0x00001236dc127981 */ /* 0x000164000c1e1520 */
.L_x_45:
[----:B------:R-:W-:Y:S05]  /*29b0*/  BSYNC B1 ;  /* 0x0000000000017941 */ /* 0x000fea0003800000 */
.L_x_44:
[----:B-1---5:R-:W-:Y:S01]  /*29c0*/  HADD2.F32 R3, -RZ, R18.H0_H0 ;  /* 0x20000012ff037230 */ /* 0x022fe20000004100 */
[----:B------:R-:W-:Y:S01]  /*29d0*/  @P1 MOV R5, R7 ;  /* 0x0000000700051202 */ /* 0x000fe20000000f00 */
[----:B------:R-:W-:Y:S01]  /*29e0*/  BSSY B1, `(.L_x_46) ;  /* 0x000000b000017945 */ /* 0x000fe20003800000 */
[----:B------:R-:W-:Y:S02]  /*29f0*/  ISETP.GT.AND P0, PT, R2, 0x10, PT ;  /* 0x000000100200780c */ /* 0x000fe40003f04270 */
[----:B------:R-:W-:Y:S02]  /*2a00*/  FMUL R4, R3, R22 ;  /* 0x0000001603047220 */ /* 0x000fe40000400000 */
[----:B------:R-:W-:Y:S02]  /*2a10*/  ISETP.GT.AND P2, PT, R0, RZ, P0 ;  /* 0x000000ff0000720c */ /* 0x000fe40000744270 */
[----:B------:R-:W-:-:S05]  /*2a20*/  FFMA R4, R127, R23, R4 ;  /* 0x000000177f047223 */ /* 0x000fca0000000004 */
[----:B------:R-:W-:-:S04]  /*2a30*/  F2FP.F16.F32.PACK_AB R4, RZ, R4 ;  /* 0x00000004ff04723e */ /* 0x000fc800000000ff */
[----:B------:R-:W-:Y:S01]  /*2a40*/  PRMT R3, R4, 0x7610, R3 ;  /* 0x0000761004037816 */ /* 0x000fe20000000003 */
[----:B------:R-:W-:-:S05]  /*2a50*/  @P1 IMAD.MOV.U32 R4, RZ, RZ, R6 ;  /* 0x000000ffff041224 */ /* 0x000fca00078e0006 */
[----:B------:R1:W-:Y:S01]  /*2a60*/  @P1 STG.E.U16 desc[UR54][R4.64+0x12], R3 ;  /* 0x0000120304001986 */ /* 0x0003e2000c101536 */
[----:B------:R-:W-:Y:S05]  /*2a70*/  @!P2 BRA `(.L_x_47) ;  /* 0x000000000004a947 */ /* 0x000fea0003800000 */
[----:B------:R0:W5:Y:S02]  /*2a80*/  LDG.E.LTC128B.U16 R18, desc[UR54][R10.64+0x20] ;  /* 0x000020360a127981 */ /* 0x000164000c1e1520 */
.L_x_47:
[----:B------:R-:W-:Y:S05]  /*2a90*/  BSYNC B1 ;  /* 0x0000000000017941 */ /* 0x000fea0003800000 */
.L_x_46:
        /* <DEDUP_REMOVED lines=12> */
.L_x_49:
[----:B------:R-:W-:Y:S05]  /*2b60*/  BSYNC B1 ;  /* 0x0000000000017941 */ /* 0x000fea0003800000 */
.L_x_48:
[----:B-1---5:R-:W-:Y:S01]  /*2b70*/  HADD2.F32 R3, -RZ, R18.H0_H0 ;  /* 0x20000012ff037230 */ /* 0x022fe20000004100 */
[----:B------:R-:W-:Y:S01]  /*2b80*/  ISETP.GT.AND P0, PT, R0, 0x8, P0 ;  /* 0x000000080000780c */ /* 0x000fe20000704270 */
[----:B------:R-:W-:Y:S01]  /*2b90*/  @P3 IMAD.MOV.U32 R5, RZ, RZ, R225 ;  /* 0x000000ffff053224 */ /* 0x000fe200078e00e1 */
[----:B------:R-:W-:Y:S02]  /*2ba0*/  BSSY B1, `(.L_x_50) ;  /* 0x0000009000017945 */ /* 0x000fe40003800000 */
[----:B------:R-:W-:-:S04]  /*2bb0*/  FMUL R4, R3, R22 ;  /* 0x0000001603047220 */ /* 0x000fc80000400000 */
[----:B------:R-:W-:-:S05]  /*2bc0*/  FFMA R4, R129, R23, R4 ;  /* 0x0000001781047223 */ /* 0x000fca0000000004 */
[----:B------:R-:W-:-:S04]  /*2bd0*/  F2FP.F16.F32.PACK_AB R4, RZ, R4 ;  /* 0x00000004ff04723e */ /* 0x000fc800000000ff */
[----:B------:R-:W-:Y:S01]  /*2be0*/  PRMT R3, R4, 0x7610, R3 ;  /* 0x0000761004037816 */ /* 0x000fe20000000003 */
[----:B------:R-:W-:-:S05]  /*2bf0*/  @P3 IMAD.MOV.U32 R4, RZ, RZ, R224 ;  /* 0x000000ffff043224 */ /* 0x000fca00078e00e0 */
[----:B------:R1:W-:Y:S01]  /*2c00*/  @P3 STG.E.U16 desc[UR54][R4.64+0x22], R3 ;  /* 0x0000220304003986 */ /* 0x0003e2000c101536 */
[----:B------:R-:W-:Y:S05]  /*2c10*/  @!P0 BRA `(.L_x_51) ;  /* 0x0000000000048947 */ /* 0x000fea0003800000 */
[----:B------:R0:W5:Y:S02]  /*2c20*/  LDG.E.LTC128B.U16 R18, desc[UR54][R220.64+0x20] ;  /* 0x00002036dc127981 */ /* 0x000164000c1e1520 */
.L_x_51:
[----:B------:R-:W-:Y:S05]  /*2c30*/  BSYNC B1 ;  /* 0x0000000000017941 */ /* 0x000fea0003800000 */
.L_x_50:
[----:B-1---5:R-:W-:Y:S01]  /*2c40*/  HADD2.F32 R3, -RZ, R18.H0_H0 ;  /* 0x20000012ff037230 */ /* 0x022fe20000004100 */
[----:B------:R-:W-:Y:S01]  /*2c50*/  @P0 MOV R4, R6 ;  /* 0x0000000600040202 */ /* 0x000fe20000000f00 */
[----:B------:R-:W-:Y:S01]  /*2c60*/  @P0 IMAD.MOV.U32 R5, RZ, RZ, R7 ;  /* 0x000000ffff050224 */ /* 0x000fe200078e0007 */
[----:B------:R-:W-:Y:S01]  /*2c70*/  ISETP.GT.AND P1, PT, R0, 0x8, P1 ;  /* 0x000000080000780c */ /* 0x000fe20000f24270 */
[----:B------:R-:W-:Y:S01]  /*2c80*/  BSSY B1, `(.L_x_52) ;  /* 0x0000007000017945 */ /* 0x000fe20003800000 */
[----:B------:R-:W-:-:S04]  /*2c90*/  FMUL R3, R3, R22 ;  /* 0x0000001603037220 */ /* 0x000fc80000400000 */
[----:B------:R-:W-:-:S05]  /*2ca0*/  FFMA R3, R130, R23, R3 ;  /* 0x0000001782037223 */ /* 0x000fca0000000003 */
[----:B------:R-:W-:-:S05]  /*2cb0*/  F2FP.F16.F32.PACK_AB R3, RZ, R3 ;  /* 0x00000003ff03723e */ /* 0x000fca00000000ff */
[----:B------:R1:W-:Y:S01]  /*2cc0*/  @P0 STG.E.U16 desc[UR54][R4.64+0x20], R3 ;  /* 0x0000200304000986 */ /* 0x0003e2000c101536 */
[----:B------:R-:W-:Y:S05]  /*2cd0*/  @!P1 BRA `(.L_x_53) ;  /* 0x0000000000049947 */ /* 0x000fea0003800000 */
[----:B------:R0:W5:Y:S02]  /*2ce0*/  LDG.E.LTC128B.U16 R18, desc[UR54][R220.64+0x22] ;  /* 0x00002236dc127981 */ /* 0x000164000c1e1520 */
.L_x_53:
[----:B------:R-:W-:Y:S05]  /*2cf0*/  BSYNC B1 ;  /* 0x0000000000017941 */ /* 0x000fea0003800000 */
.L_x_52:
        /* <DEDUP_REMOVED lines=13> */
.L_x_55:
[----:B------:R-:W-:Y:S05]  /*2dd0*/  BSYNC B1 ;  /* 0x0000000000017941 */ /* 0x000fea0003800000 */
.L_x_54:
[----:B-1---5:R-:W-:Y:S01]  /*2de0*/  HADD2.F32 R3, -RZ, R18.H0_H0 ;  /* 0x20000012ff037230 */ /* 0x022fe20000004100 */
[----:B------:R-:W-:Y:S01]  /*2df0*/  @P2 MOV R5, R225 ;  /* 0x000000e100052202 */ /* 0x000fe20000000f00 */
[----:B------:R-:W-:Y:S01]  /*2e00*/  @P2 IMAD.MOV.U32 R4, RZ, RZ, R224 ;  /* 0x000000ffff042224 */ /* 0x000fe200078e00e0 */
[----:B------:R-:W-:Y:S01]  /*2e10*/  ISETP.GT.AND P1, PT, R2, 0x19, PT ;  /* 0x000000190200780c */ /* 0x000fe20003f24270 */
[----:B------:R-:W-:Y:S01]  /*2e20*/  BSSY B1, `(.L_x_56) ;  /* 0x0000008000017945 */ /* 0x000fe20003800000 */
[----:B------:R-:W-:Y:S02]  /*2e30*/  FMUL R3, R3, R22 ;  /* 0x0000001603037220 */ /* 0x000fe40000400000 */
[----:B------:R-:W-:Y:S02]  /*2e40*/  ISETP.GT.AND P3, PT, R0, RZ, P1 ;  /* 0x000000ff0000720c */ /* 0x000fe40000f64270 */
[----:B------:R-:W-:-:S05]  /*2e50*/  FFMA R3, R132, R23, R3 ;  /* 0x0000001784037223 */ /* 0x000fca0000000003 */
[----:B------:R-:W-:-:S05]  /*2e60*/  F2FP.F16.F32.PACK_AB R3, RZ, R3 ;  /* 0x00000003ff03723e */ /* 0x000fca00000000ff */
[----:B------:R1:W-:Y:S01]  /*2e70*/  @P2 STG.E.U16 desc[UR54][R4.64+0x30], R3 ;  /* 0x0000300304002986 */ /* 0x0003e2000c101536 */
[----:B------:R-:W-:Y:S05]  /*2e80*/  @!P3 BRA `(.L_x_57) ;  /* 0x000000000004b947 */ /* 0x000fea0003800000 */
[----:B------:R0:W5:Y:S02]  /*2e90*/  LDG.E.LTC128B.U16 R18, desc[UR54][R10.64+0x32] ;  /* 0x000032360a127981 */ /* 0x000164000c1e1520 */
.L_x_57:
[----:B------:R-:W-:Y:S05]  /*2ea0*/  BSYNC B1 ;  /* 0x0000000000017941 */ /* 0x000fea0003800000 */
.L_x_56:
        /* <DEDUP_REMOVED lines=12> */
.L_x_59:
[----:B------:R-:W-:Y:S05]  /*2f70*/  BSYNC B1 ;  /* 0x0000000000017941 */ /* 0x000fea0003800000 */
.L_x_58:
        /* <DEDUP_REMOVED lines=11> */
.L_x_61:
[----:B------:R-:W-:Y:S05]  /*3030*/  BSYNC B1 ;  /* 0x0000000000017941 */ /* 0x000fea0003800000 */
.L_x_60:
        /* <DEDUP_REMOVED lines=8> */
[----:B------:R-:W-:Y:S02]  /*30c0*/  PRMT R3, R4, 0x7610, R3 ;  /* 0x0000761004037816 */ /* 0x000fe40000000003 */
[----:B------:R-:W-:-:S05]  /*30d0*/  @P1 MOV R4, R6 ;  /* 0x0000000600041202 */ /* 0x000fca0000000f00 */
[----:B------:R1:W-:Y:S01]  /*30e0*/  @P1 STG.E.U16 desc[UR54][R4.64+0x32], R3 ;  /* 0x0000320304001986 */ /* 0x0003e2000c101536 */
[----:B------:R-:W-:Y:S05]  /*30f0*/  @!P2 BRA `(.L_x_63) ;  /* 0x000000000004a947 */ /* 0x000fea0003800000 */
[----:B------:R0:W5:Y:S02]  /*3100*/  LDG.E.LTC128B.U16 R18, desc[UR54][R10.64+0x40] ;  /* 0x000040360a127981 */ /* 0x000164000c1e1520 */
.L_x_63:
[----:B------:R-:W-:Y:S05]  /*3110*/  BSYNC B1 ;  /* 0x0000000000017941 */ /* 0x000fea0003800000 */
.L_x_62:
        /* <DEDUP_REMOVED lines=12> */
.L_x_65:
[----:B------:R-:W-:Y:S05]  /*31e0*/  BSYNC B1 ;  /* 0x0000000000017941 */ /* 0x000fea0003800000 */
.L_x_64:
[----:B-1---5:R-:W-:Y:S01]  /*31f0*/  HADD2.F32 R3, -RZ, R18.H0_H0 ;  /* 0x20000012ff037230 */ /* 0x022fe20000004100 */
[----:B------:R-:W-:Y:S01]  /*3200*/  @P3 MOV R5, R225 ;  /* 0x000000e100053202 */ /* 0x000fe20000000f00 */
[----:B------:R-:W-:Y:S01]  /*3210*/  BSSY B1, `(.L_x_66) ;  /* 0x000000a000017945 */ /* 0x000fe20003800000 */
[----:B------:R-:W-:Y:S02]  /*3220*/  ISETP.GT.AND P0, PT, R0, 0x8, P0 ;  /* 0x000000080000780c */ /* 0x000fe40000704270 */
        /* <DEDUP_REMOVED lines=8> */
.L_x_67:
[----:B------:R-:W-:Y:S05]  /*32b0*/  BSYNC B1 ;  /* 0x0000000000017941 */ /* 0x000fea0003800000 */
.L_x_66:
        /* <DEDUP_REMOVED lines=11> */
.L_x_69:
[----:B------:R-:W-:Y:S05]  /*3370*/  BSYNC B1 ;  /* 0x0000000000017941 */ /* 0x000fea0003800000 */
.L_x_68:
        /* <DEDUP_REMOVED lines=13> */
.L_x_71:
[----:B------:R-:W-:Y:S05]  /*3450*/  BSYNC B1 ;  /* 0x0000000000017941 */ /* 0x000fea0003800000 */
.L_x_70:
        /* <DEDUP_REMOVED lines=12> */
.L_x_73:
[----:B------:R-:W-:Y:S05]  /*3520*/  BSYNC B1 ;  /* 0x0000000000017941 */ /* 0x000fea0003800000 */
.L_x_72:
        /* <DEDUP_REMOVED lines=12> */
.L_x_75:
[----:B------:R-:W-:Y:S05]  /*35f0*/  BSYNC B1 ;  /* 0x0000000000017941 */ /* 0x000fea0003800000 */
.L_x_74:
        /* <DEDUP_REMOVED lines=11> */
.L_x_77:
[----:B------:R-:W-:Y:S05]  /*36b0*/  BSYNC B1 ;  /* 0x0000000000017941 */ /* 0x000fea0003800000 */
.L_x_76:
        /* <DEDUP_REMOVED lines=13> */
.L_x_79:
[----:B------:R-:W-:Y:S05]  /*3790*/  BSYNC B1 ;  /* 0x0000000000017941 */ /* 0x000fea0003800000 */
.L_x_78:
        /* <DEDUP_REMOVED lines=12> */
.L_x_81:
[----:B------:R-:W-:Y:S05]  /*3860*/  BSYNC B1 ;  /* 0x0000000000017941 */ /* 0x000fea0003800000 */
.L_x_80:
        /* <DEDUP_REMOVED lines=12> */
.L_x_83:
[----:B------:R-:W-:Y:S05]  /*3930*/  BSYNC B1 ;  /* 0x0000000000017941 */ /* 0x000fea0003800000 */
.L_x_82:
        /* <DEDUP_REMOVED lines=11> */
.L_x_85:
[----:B------:R-:W-:Y:S05]  /*39f0*/  BSYNC B1 ;  /* 0x0000000000017941 */ /* 0x000fea0003800000 */
.L_x_84:
        /* <DEDUP_REMOVED lines=13> */
.L_x_87:
[----:B------:R-:W-:Y:S05]  /*3ad0*/  BSYNC B1 ;  /* 0x0000000000017941 */ /* 0x000fea0003800000 */
.L_x_86:
        /* <DEDUP_REMOVED lines=12> */
.L_x_89:
[----:B------:R-:W-:Y:S05]  /*3ba0*/  BSYNC B1 ;  /* 0x0000000000017941 */ /* 0x000fea0003800000 */
.L_x_88:
        /* <DEDUP_REMOVED lines=12> */
.L_x_91:
[----:B------:R-:W-:Y:S05]  /*3c70*/  BSYNC B1 ;  /* 0x0000000000017941 */ /* 0x000fea0003800000 */
.L_x_90:
        /* <DEDUP_REMOVED lines=11> */
.L_x_93:
[----:B------:R-:W-:Y:S05]  /*3d30*/  BSYNC B1 ;  /* 0x0000000000017941 */ /* 0x000fea0003800000 */
.L_x_92:
        /* <DEDUP_REMOVED lines=13> */
.L_x_95:
[----:B------:R-:W-:Y:S05]  /*3e10*/  BSYNC B1 ;  /* 0x0000000000017941 */ /* 0x000fea0003800000 */
.L_x_94:
        /* <DEDUP_REMOVED lines=12> */
.L_x_97:
[----:B------:R-:W-:Y:S05]  /*3ee0*/  BSYNC B1 ;  /* 0x0000000000017941 */ /* 0x000fea0003800000 */
.L_x_96:
        /* <DEDUP_REMOVED lines=12> */
.L_x_99:
[----:B------:R-:W-:Y:S05]  /*3fb0*/  BSYNC B1 ;  /* 0x0000000000017941 */ /* 0x000fea0003800000 */
.L_x_98:
        /* <DEDUP_REMOVED lines=11> */
.L_x_101:
[----:B------:R-:W-:Y:S05]  /*4070*/  BSYNC B1 ;  /* 0x0000000000017941 */ /* 0x000fea0003800000 */
.L_x_100:
        /* <DEDUP_REMOVED lines=13> */
.L_x_103:
[----:B------:R-:W-:Y:S05]  /*4150*/  BSYNC B1 ;  /* 0x0000000000017941 */ /* 0x000fea0003800000 */
.L_x_102:
        /* <DEDUP_REMOVED lines=12> */
.L_x_105:
[----:B------:R-:W-:Y:S05]  /*4220*/  BSYNC B1 ;  /* 0x0000000000017941 */ /* 0x000fea0003800000 */
.L_x_104:
        /* <DEDUP_REMOVED lines=12> */
.L_x_107:
[----:B------:R-:W-:Y:S05]  /*42f0*/  BSYNC B1 ;  /* 0x0000000000017941 */ /* 0x000fea0003800000 */
.L_x_106:
        /* <DEDUP_REMOVED lines=11> */
.L_x_109:
[----:B------:R-:W-:Y:S05]  /*43b0*/  BSYNC B1 ;  /* 0x0000000000017941 */ /* 0x000fea0003800000 */
.L_x_108:
        /* <DEDUP_REMOVED lines=13> */
.L_x_111:
[----:B------:R-:W-:Y:S05]  /*4490*/  BSYNC B1 ;  /* 0x0000000000017941 */ /* 0x000fea0003800000 */
.L_x_110:
        /* <DEDUP_REMOVED lines=12> */
.L_x_113:
[----:B------:R-:W-:Y:S05]  /*4560*/  BSYNC B1 ;  /* 0x0000000000017941 */ /* 0x000fea0003800000 */
.L_x_112:
        /* <DEDUP_REMOVED lines=12> */
.L_x_115:
[----:B------:R-:W-:Y:S05]  /*4630*/  BSYNC B1 ;  /* 0x0000000000017941 */ /* 0x000fea0003800000 */
.L_x_114:
        /* <DEDUP_REMOVED lines=11> */
.L_x_117:
[----:B------:R-:W-:Y:S05]  /*46f0*/  BSYNC B1 ;  /* 0x0000000000017941 */ /* 0x000fea0003800000 */
.L_x_116:
        /* <DEDUP_REMOVED lines=13> */
.L_x_119:
[----:B------:R-:W-:Y:S05]  /*47d0*/  BSYNC B1 ;  /* 0x0000000000017941 */ /* 0x000fea0003800000 */
.L_x_118:
        /* <DEDUP_REMOVED lines=12> */
.L_x_121:
[----:B------:R-:W-:Y:S05]  /*48a0*/  BSYNC B1 ;  /* 0x0000000000017941 */ /* 0x000fea0003800000 */
.L_x_120:
        /* <DEDUP_REMOVED lines=12> */
.L_x_123:
[----:B------:R-:W-:Y:S05]  /*4970*/  BSYNC B1 ;  /* 0x0000000000017941 */ /* 0x000fea0003800000 */
.L_x_122:
        /* <DEDUP_REMOVED lines=11> */
.L_x_125:
[----:B------:R-:W-:Y:S05]  /*4a30*/  BSYNC B1 ;  /* 0x0000000000017941 */ /* 0x000fea0003800000 */
.L_x_124:
        /* <DEDUP_REMOVED lines=13> */
.L_x_127:
[----:B------:R-:W-:Y:S05]  /*4b10*/  BSYNC B1 ;  /* 0x0000000000017941 */ /* 0x000fea0003800000 */
.L_x_126:
        /* <DEDUP_REMOVED lines=12> */
.L_x_129:
[----:B------:R-:W-:Y:S05]  /*4be0*/  BSYNC B1 ;  /* 0x0000000000017941 */ /* 0x000fea0003800000 */
.L_x_128:
        /* <DEDUP_REMOVED lines=12> */
.L_x_131:
[----:B------:R-:W-:Y:S05]  /*4cb0*/  BSYNC B1 ;  /* 0x0000000000017941 */ /* 0x000fea0003800000 */
.L_x_130:
        /* <DEDUP_REMOVED lines=11> */
.L_x_133:
[----:B------:R-:W-:Y:S05]  /*4d70*/  BSYNC B1 ;  /* 0x0000000000017941 */ /* 0x000fea0003800000 */
.L_x_132:
        /* <DEDUP_REMOVED lines=13> */
.L_x_135:
[----:B------:R-:W-:Y:S05]  /*4e50*/  BSYNC B1 ;  /* 0x0000000000017941 */ /* 0x000fea0003800000 */
.L_x_134:
        /* <DEDUP_REMOVED lines=12> */
.L_x_137:
[----:B------:R-:W-:Y:S05]  /*4f20*/  BSYNC B1 ;  /* 0x0000000000017941 */ /* 0x000fea0003800000 */
.L_x_136:
        /* <DEDUP_REMOVED lines=12> */
.L_x_139:
[----:B------:R-:W-:Y:S05]  /*4ff0*/  BSYNC B1 ;  /* 0x0000000000017941 */ /* 0x000fea0003800000 */
.L_x_138:
        /* <DEDUP_REMOVED lines=11> */
.L_x_141:
[----:B------:R-:W-:Y:S05]  /*50b0*/  BSYNC B1 ;  /* 0x0000000000017941 */ /* 0x000fea0003800000 */
.L_x_140:
        /* <DEDUP_REMOVED lines=13> */
.L_x_143:
[----:B------:R-:W-:Y:S05]  /*5190*/  BSYNC B1 ;  /* 0x0000000000017941 */ /* 0x000fea0003800000 */
.L_x_142:
        /* <DEDUP_REMOVED lines=12> */
.L_x_145:
[----:B------:R-:W-:Y:S05]  /*5260*/  BSYNC B1 ;  /* 0x0000000000017941 */ /* 0x000fea0003800000 */
.L_x_144:
        /* <DEDUP_REMOVED lines=12> */
.L_x_147:
[----:B------:R-:W-:Y:S05]  /*5330*/  BSYNC B1 ;  /* 0x0000000000017941 */ /* 0x000fea0003800000 */
.L_x_146:
        /* <DEDUP_REMOVED lines=11> */
.L_x_149:
[----:B------:R-:W-:Y:S05]  /*53f0*/  BSYNC B1 ;  /* 0x0000000000017941 */ /* 0x000fea0003800000 */
.L_x_148:
        /* <DEDUP_REMOVED lines=13> */
.L_x_151:
[----:B------:R-:W-:Y:S05]  /*54d0*/  BSYNC B1 ;  /* 0x0000000000017941 */ /* 0x000fea0003800000 */
.L_x_150:
        /* <DEDUP_REMOVED lines=12> */
.L_x_153:
[----:B------:R-:W-:Y:S05]  /*55a0*/  BSYNC B1 ;  /* 0x0000000000017941 */ /* 0x000fea0003800000 */
.L_x_152:
        /* <DEDUP_REMOVED lines=12> */
.L_x_155:
[----:B------:R-:W-:Y:S05]  /*5670*/  BSYNC B1 ;  /* 0x0000000000017941 */ /* 0x000fea0003800000 */
.L_x_154:
        /* <DEDUP_REMOVED lines=11> */
.L_x_157:
[----:B------:R-:W-:Y:S05]  /*5730*/  BSYNC B1 ;  /* 0x0000000000017941 */ /* 0x000fea0003800000 */
.L_x_156:
        /* <DEDUP_REMOVED lines=13> */
.L_x_159:
[----:B------:R-:W-:Y:S05]  /*5810*/  BSYNC B1 ;  /* 0x0000000000017941 */ /* 0x000fea0003800000 */
.L_x_158:
        /* <DEDUP_REMOVED lines=12> */
.L_x_161:
[----:B------:R-:W-:Y:S05]  /*58e0*/  BSYNC B1 ;  /* 0x0000000000017941 */ /* 0x000fea0003800000 */
.L_x_160:
        /* <DEDUP_REMOVED lines=12> */
.L_x_163:
[----:B------:R-:W-:Y:S05]  /*59b0*/  BSYNC B1 ;  /* 0x0000000000017941 */ /* 0x000fea0003800000 */
.L_x_162:
        /* <DEDUP_REMOVED lines=11> */
.L_x_165:
[----:B------:R-:W-:Y:S05]  /*5a70*/  BSYNC B1 ;  /* 0x0000000000017941 */ /* 0x000fea0003800000 */
.L_x_164:
        /* <DEDUP_REMOVED lines=13> */
.L_x_167:
[----:B------:R-:W-:Y:S05]  /*5b50*/  BSYNC B1 ;  /* 0x0000000000017941 */ /* 0x000fea0003800000 */
.L_x_166:
        /* <DEDUP_REMOVED lines=12> */
.L_x_169:
[----:B------:R-:W-:Y:S05]  /*5c20*/  BSYNC B1 ;  /* 0x0000000000017941 */ /* 0x000fea0003800000 */
.L_x_168:
        /* <DEDUP_REMOVED lines=12> */
.L_x_171:
[----:B------:R-:W-:Y:S05]  /*5cf0*/  BSYNC B1 ;  /* 0x0000000000017941 */ /* 0x000fea0003800000 */
.L_x_170:
        /* <DEDUP_REMOVED lines=11> */
.L_x_173:
[----:B------:R-:W-:Y:S05]  /*5db0*/  BSYNC B1 ;  /* 0x0000000000017941 */ /* 0x000fea0003800000 */
.L_x_172:
        /* <DEDUP_REMOVED lines=13> */
.L_x_175:
[----:B------:R-:W-:Y:S05]  /*5e90*/  BSYNC B1 ;  /* 0x0000000000017941 */ /* 0x000fea0003800000 */
.L_x_174:
        /* <DEDUP_REMOVED lines=12> */
.L_x_177:
[----:B------:R-:W-:Y:S05]  /*5f60*/  BSYNC B1 ;  /* 0x0000000000017941 */ /* 0x000fea0003800000 */
.L_x_176:
        /* <DEDUP_REMOVED lines=12> */
.L_x_179:
[----:B------:R-:W-:Y:S05]  /*6030*/  BSYNC B1 ;  /* 0x0000000000017941 */ /* 0x000fea0003800000 */
.L_x_178:
        /* <DEDUP_REMOVED lines=11> */
.L_x_181:
[----:B------:R-:W-:Y:S05]  /*60f0*/  BSYNC B1 ;  /* 0x0000000000017941 */ /* 0x000fea0003800000 */
.L_x_180:
        /* <DEDUP_REMOVED lines=13> */
.L_x_183:
[----:B------:R-:W-:Y:S05]  /*61d0*/  BSYNC B1 ;  /* 0x0000000000017941 */ /* 0x000fea0003800000 */
.L_x_182:
        /* <DEDUP_REMOVED lines=12> */
.L_x_185:
[----:B------:R-:W-:Y:S05]  /*62a0*/  BSYNC B1 ;  /* 0x0000000000017941 */ /* 0x000fea0003800000 */
.L_x_184:
        /* <DEDUP_REMOVED lines=12> */
.L_x_187:
[----:B------:R-:W-:Y:S05]  /*6370*/  BSYNC B1 ;  /* 0x0000000000017941 */ /* 0x000fea0003800000 */
.L_x_186:
        /* <DEDUP_REMOVED lines=11> */
.L_x_189:
[----:B------:R-:W-:Y:S05]  /*6430*/  BSYNC B1 ;  /* 0x0000000000017941 */ /* 0x000fea0003800000 */
.L_x_188:
        /* <DEDUP_REMOVED lines=13> */
.L_x_191:
[----:B------:R-:W-:Y:S05]  /*6510*/  BSYNC B1 ;  /* 0x0000000000017941 */ /* 0x000fea0003800000 */
.L_x_190:
        /* <DEDUP_REMOVED lines=12> */
.L_x_193:
[----:B------:R-:W-:Y:S05]  /*65e0*/  BSYNC B1 ;  /* 0x0000000000017941 */ /* 0x000fea0003800000 */
.L_x_192:
        /* <DEDUP_REMOVED lines=12> */
.L_x_195:
[----:B------:R-:W-:Y:S05]  /*66b0*/  BSYNC B1 ;  /* 0x0000000000017941 */ /* 0x000fea0003800000 */
.L_x_194:
        /* <DEDUP_REMOVED lines=11> */
.L_x_197:
[----:B------:R-:W-:Y:S05]  /*6770*/  BSYNC B1 ;  /* 0x0000000000017941 */ /* 0x000fea0003800000 */
.L_x_196:
        /* <DEDUP_REMOVED lines=13> */
.L_x_199:
[----:B------:R-:W-:Y:S05]  /*6850*/  BSYNC B1 ;  /* 0x0000000000017941 */ /* 0x000fea0003800000 */
.L_x_198:
        /* <DEDUP_REMOVED lines=12> */
.L_x_201:
[----:B------:R-:W-:Y:S05]  /*6920*/  BSYNC B1 ;  /* 0x0000000000017941 */ /* 0x000fea0003800000 */
.L_x_200:
        /* <DEDUP_REMOVED lines=12> */
.L_x_203:
[----:B------:R-:W-:Y:S05]  /*69f0*/  BSYNC B1 ;  /* 0x0000000000017941 */ /* 0x000fea0003800000 */
.L_x_202:
        /* <DEDUP_REMOVED lines=11> */
.L_x_205:
[----:B------:R-:W-:Y:S05]  /*6ab0*/  BSYNC B1 ;  /* 0x0000000000017941 */ /* 0x000fea0003800000 */
.L_x_204:
        /* <DEDUP_REMOVED lines=13> */
.L_x_207:
[----:B------:R-:W-:Y:S05]  /*6b90*/  BSYNC B1 ;  /* 0x0000000000017941 */ /* 0x000fea0003800000 */
.L_x_206:
        /* <DEDUP_REMOVED lines=12> */
.L_x_209:
[----:B------:R-:W-:Y:S05]  /*6c60*/  BSYNC B1 ;  /* 0x0000000000017941 */ /* 0x000fea0003800000 */
.L_x_208:
        /* <DEDUP_REMOVED lines=12> */
.L_x_211:
[----:B------:R-:W-:Y:S05]  /*6d30*/  BSYNC B1 ;  /* 0x0000000000017941 */ /* 0x000fea0003800000 */
.L_x_210:
        /* <DEDUP_REMOVED lines=11> */
.L_x_213:
[----:B------:R-:W-:Y:S05]  /*6df0*/  BSYNC B1 ;  /* 0x0000000000017941 */ /* 0x000fea0003800000 */
.L_x_212:
        /* <DEDUP_REMOVED lines=13> */
.L_x_215:
[----:B------:R-:W-:Y:S05]  /*6ed0*/  BSYNC B1 ;  /* 0x0000000000017941 */ /* 0x000fea0003800000 */
.L_x_214:
        /* <DEDUP_REMOVED lines=12> */
.L_x_217:
[----:B------:R-:W-:Y:S05]  /*6fa0*/  BSYNC B1 ;  /* 0x0000000000017941 */ /* 0x000fea0003800000 */
.L_x_216:
        /* <DEDUP_REMOVED lines=12> */
.L_x_219:
[----:B------:R-:W-:Y:S05]  /*7070*/  BSYNC B1 ;  /* 0x0000000000017941 */ /* 0x000fea0003800000 */
.L_x_218:
        /* <DEDUP_REMOVED lines=11> */
.L_x_221:
[----:B------:R-:W-:Y:S05]  /*7130*/  BSYNC B1 ;  /* 0x0000000000017941 */ /* 0x000fea0003800000 */
.L_x_220:
        /* <DEDUP_REMOVED lines=13> */
.L_x_223:
[----:B------:R-:W-:Y:S05]  /*7210*/  BSYNC B1 ;  /* 0x0000000000017941 */ /* 0x000fea0003800000 */
.L_x_222:
        /* <DEDUP_REMOVED lines=12> */
.L_x_225:
[----:B------:R-:W-:Y:S05]  /*72e0*/  BSYNC B1 ;  /* 0x0000000000017941 */ /* 0x000fea0003800000 */
.L_x_224:
        /* <DEDUP_REMOVED lines=12> */
.L_x_227:
[----:B------:R-:W-:Y:S05]  /*73b0*/  BSYNC B1 ;  /* 0x0000000000017941 */ /* 0x000fea0003800000 */
.L_x_226:
        /* <DEDUP_REMOVED lines=11> */
.L_x_229:
[----:B------:R-:W-:Y:S05]  /*7470*/  BSYNC B1 ;  /* 0x0000000000017941 */ /* 0x000fea0003800000 */
.L_x_228:
        /* <DEDUP_REMOVED lines=13> */
.L_x_231:
[----:B------:R-:W-:Y:S05]  /*7550*/  BSYNC B1 ;  /* 0x0000000000017941 */ /* 0x000fea0003800000 */
.L_x_230:
        /* <DEDUP_REMOVED lines=12> */
.L_x_233:
[----:B------:R-:W-:Y:S05]  /*7620*/  BSYNC B1 ;  /* 0x0000000000017941 */ /* 0x000fea0003800000 */
.L_x_232:
        /* <DEDUP_REMOVED lines=12> */
.L_x_235:
[----:B------:R-:W-:Y:S05]  /*76f0*/  BSYNC B1 ;  /* 0x0000000000017941 */ /* 0x000fea0003800000 */
.L_x_234:
        /* <DEDUP_REMOVED lines=11> */
.L_x_237:
[----:B------:R-:W-:Y:S05]  /*77b0*/  BSYNC B1 ;  /* 0x0000000000017941 */ /* 0x000fea0003800000 */
.L_x_236:
        /* <DEDUP_REMOVED lines=13> */
.L_x_239:
[----:B------:R-:W-:Y:S05]  /*7890*/  BSYNC B1 ;  /* 0x0000000000017941 */ /* 0x000fea0003800000 */
.L_x_238:
        /* <DEDUP_REMOVED lines=12> */
.L_x_241:
[----:B------:R-:W-:Y:S05]  /*7960*/  BSYNC B1 ;  /* 0x0000000000017941 */ /* 0x000fea0003800000 */
.L_x_240:
        /* <DEDUP_REMOVED lines=12> */
.L_x_243:
[----:B------:R-:W-:Y:S05]  /*7a30*/  BSYNC B1 ;  /* 0x0000000000017941 */ /* 0x000fea0003800000 */
.L_x_242:
        /* <DEDUP_REMOVED lines=11> */
.L_x_245:
[----:B------:R-:W-:Y:S05]  /*7af0*/  BSYNC B1 ;  /* 0x0000000000017941 */ /* 0x000fea0003800000 */
.L_x_244:
        /* <DEDUP_REMOVED lines=13> */
.L_x_247:
[----:B------:R-:W-:Y:S05]  /*7bd0*/  BSYNC B1 ;  /* 0x0000000000017941 */ /* 0x000fea0003800000 */
.L_x_246:
        /* <DEDUP_REMOVED lines=12> */
.L_x_249:
[----:B------:R-:W-:Y:S05]  /*7ca0*/  BSYNC B1 ;  /* 0x0000000000017941 */ /* 0x000fea0003800000 */
.L_x_248:
        /* <DEDUP_REMOVED lines=12> */
.L_x_251:
[----:B------:R-:W-:Y:S05]  /*7d70*/  BSYNC B1 ;  /* 0x0000000000017941 */ /* 0x000fea0003800000 */
.L_x_250:
        /* <DEDUP_REMOVED lines=11> */
.L_x_253:
[----:B------:R-:W-:Y:S05]  /*7e30*/  BSYNC B1 ;  /* 0x0000000000017941 */ /* 0x000fea0003800000 */
.L_x_252:
        /* <DEDUP_REMOVED lines=13> */
.L_x_255:
[----:B------:R-:W-:Y:S05]  /*7f10*/  BSYNC B1 ;  /* 0x0000000000017941 */ /* 0x000fea0003800000 */
.L_x_254:
        /* <DEDUP_REMOVED lines=12> */
.L_x_257:
[----:B------:R-:W-:Y:S05]  /*7fe0*/  BSYNC B1 ;  /* 0x0000000000017941 */ /* 0x000fea0003800000 */
.L_x_256:
        /* <DEDUP_REMOVED lines=12> */
.L_x_259:
[----:B------:R-:W-:Y:S05]  /*80b0*/  BSYNC B1 ;  /* 0x0000000000017941 */ /* 0x000fea0003800000 */
.L_x_258:
        /* <DEDUP_REMOVED lines=11> */
.L_x_261:
[----:B------:R-:W-:Y:S05]  /*8170*/  BSYNC B1 ;  /* 0x0000000000017941 */ /* 0x000fea0003800000 */
.L_x_260:
        /* <DEDUP_REMOVED lines=13> */
.L_x_263:
[----:B------:R-:W-:Y:S05]  /*8250*/  BSYNC B1 ;  /* 0x0000000000017941 */ /* 0x000fea0003800000 */
.L_x_262:
        /* <DEDUP_REMOVED lines=12> */
.L_x_265:
[----:B------:R-:W-:Y:S05]  /*8320*/  BSYNC B1 ;  /* 0x0000000000017941 */ /* 0x000fea0003800000 */
.L_x_264:
        /* <DEDUP_REMOVED lines=12> */
.L_x_267:
[----:B------:R-:W-:Y:S05]  /*83f0*/  BSYNC B1 ;  /* 0x0000000000017941 */ /* 0x000fea0003800000 */
.L_x_266:
        /* <DEDUP_REMOVED lines=11> */
.L_x_269:
[----:B------:R-:W-:Y:S05]  /*84b0*/  BSYNC B1 ;  /* 0x0000000000017941 */ /* 0x000fea0003800000 */
.L_x_268:
        /* <DEDUP_REMOVED lines=13> */
.L_x_271:
[----:B------:R-:W-:Y:S05]  /*8590*/  BSYNC B1 ;  /* 0x0000000000017941 */ /* 0x000fea0003800000 */
.L_x_270:
        /* <DEDUP_REMOVED lines=12> */
.L_x_273:
[----:B------:R-:W-:Y:S05]  /*8660*/  BSYNC B1 ;  /* 0x0000000000017941 */ /* 0x000fea0003800000 */
.L_x_272:
        /* <DEDUP_REMOVED lines=12> */
.L_x_275:
[----:B------:R-:W-:Y:S05]  /*8730*/  BSYNC B1 ;  /* 0x0000000000017941 */ /* 0x000fea0003800000 */
.L_x_274:
        /* <DEDUP_REMOVED lines=11> */
.L_x_277:
[----:B------:R-:W-:Y:S05]  /*87f0*/  BSYNC B1 ;  /* 0x0000000000017941 */ /* 0x000fea0003800000 */
.L_x_276:
        /* <DEDUP_REMOVED lines=13> */
.L_x_279:
[----:B------:R-:W-:Y:S05]  /*88d0*/  BSYNC B1 ;  /* 0x0000000000017941 */ /* 0x000fea0003800000 */
.L_x_278:
        /* <DEDUP_REMOVED lines=12> */
.L_x_281:
[----:B------:R-:W-:Y:S05]  /*89a0*/  BSYNC B1 ;  /* 0x0000000000017941 */ /* 0x000fea0003800000 */
.L_x_280:
        /* <DEDUP_REMOVED lines=12> */
.L_x_283:
[----:B------:R-:W-:Y:S05]  /*8a70*/  BSYNC B1 ;  /* 0x0000000000017941 */ /* 0x000fea0003800000 */
.L_x_282:
        /* <DEDUP_REMOVED lines=11> */
.L_x_285:
[----:B------:R-:W-:Y:S05]  /*8b30*/  BSYNC B1 ;  /* 0x0000000000017941 */ /* 0x000fea0003800000 */
.L_x_284:
        /* <DEDUP_REMOVED lines=13> */
.L_x_287:
[----:B------:R-:W-:Y:S05]  /*8c10*/  BSYNC B1 ;  /* 0x0000000000017941 */ /* 0x000fea0003800000 */
.L_x_286:
        /* <DEDUP_REMOVED lines=12> */
.L_x_289:
[----:B------:R-:W-:Y:S05]  /*8ce0*/  BSYNC B1 ;  /* 0x0000000000017941 */ /* 0x000fea0003800000 */
.L_x_288:
        /* <DEDUP_REMOVED lines=12> */
.L_x_291:
[----:B------:R-:W-:Y:S05]  /*8db0*/  BSYNC B1 ;  /* 0x0000000000017941 */ /* 0x000fea0003800000 */
.L_x_290:
        /* <DEDUP_REMOVED lines=11> */
.L_x_293:
[----:B------:R-:W-:Y:S05]  /*8e70*/  BSYNC B1 ;  /* 0x0000000000017941 */ /* 0x000fea0003800000 */
.L_x_292:
        /* <DEDUP_REMOVED lines=13> */
.L_x_295:
[----:B------:R-:W-:Y:S05]  /*8f50*/  BSYNC B1 ;  /* 0x0000000000017941 */ /* 0x000fea0003800000 */
.L_x_294:
        /* <DEDUP_REMOVED lines=12> */
.L_x_297:
[----:B------:R-:W-:Y:S05]  /*9020*/  BSYNC B1 ;  /* 0x0000000000017941 */ /* 0x000fea0003800000 */
.L_x_296:
        /* <DEDUP_REMOVED lines=12> */
.L_x_299:
[----:B------:R-:W-:Y:S05]  /*90f0*/  BSYNC B1 ;  /* 0x0000000000017941 */ /* 0x000fea0003800000 */
.L_x_298:
        /* <DEDUP_REMOVED lines=11> */
.L_x_301:
[----:B------:R-:W-:Y:S05]  /*91b0*/  BSYNC B1 ;  /* 0x0000000000017941 */ /* 0x000fea0003800000 */
.L_x_300:
        /* <DEDUP_REMOVED lines=13> */
.L_x_303:
[----:B------:R-:W-:Y:S05]  /*9290*/  BSYNC B1 ;  /* 0x0000000000017941 */ /* 0x000fea0003800000 */
.L_x_302:
        /* <DEDUP_REMOVED lines=12> */
.L_x_305:
[----:B------:R-:W-:Y:S05]  /*9360*/  BSYNC B1 ;  /* 0x0000000000017941 */ /* 0x000fea0003800000 */
.L_x_304:
        /* <DEDUP_REMOVED lines=12> */
.L_x_307:
[----:B------:R-:W-:Y:S05]  /*9430*/  BSYNC B1 ;  /* 0x0000000000017941 */ /* 0x000fea0003800000 */
.L_x_306:
        /* <DEDUP_REMOVED lines=11> */
.L_x_309:
[----:B------:R-:W-:Y:S05]  /*94f0*/  BSYNC B1 ;  /* 0x0000000000017941 */ /* 0x000fea0003800000 */
.L_x_308:
        /* <DEDUP_REMOVED lines=13> */
.L_x_311:
[----:B------:R-:W-:Y:S05]  /*95d0*/  BSYNC B1 ;  /* 0x0000000000017941 */ /* 0x000fea0003800000 */
.L_x_310:
        /* <DEDUP_REMOVED lines=12> */
.L_x_313:
[----:B------:R-:W-:Y:S05]  /*96a0*/  BSYNC B1 ;  /* 0x0000000000017941 */ /* 0x000fea0003800000 */
.L_x_312:
        /* <DEDUP_REMOVED lines=12> */
.L_x_315:
[----:B------:R-:W-:Y:S05]  /*9770*/  BSYNC B1 ;  /* 0x0000000000017941 */ /* 0x000fea0003800000 */
.L_x_314:
        /* <DEDUP_REMOVED lines=11> */
.L_x_317:
[----:B------:R-:W-:Y:S05]  /*9830*/  BSYNC B1 ;  /* 0x0000000000017941 */ /* 0x000fea0003800000 */
.L_x_316:
        /* <DEDUP_REMOVED lines=13> */
.L_x_319:
[----:B------:R-:W-:Y:S05]  /*9910*/  BSYNC B1 ;  /* 0x0000000000017941 */ /* 0x000fea0003800000 */
.L_x_318:
        /* <DEDUP_REMOVED lines=12> */
.L_x_321:
[----:B------:R-:W-:Y:S05]  /*99e0*/  BSYNC B1 ;  /* 0x0000000000017941 */ /* 0x000fea0003800000 */
.L_x_320:
        /* <DEDUP_REMOVED lines=12> */
.L_x_323:
[----:B------:R-:W-:Y:S05]  /*9ab0*/  BSYNC B1 ;  /* 0x0000000000017941 */ /* 0x000fea0003800000 */
.L_x_322:
        /* <DEDUP_REMOVED lines=11> */
.L_x_325:
[----:B------:R-:W-:Y:S05]  /*9b70*/  BSYNC B1 ;  /* 0x0000000000017941 */ /* 0x000fea0003800000 */
.L_x_324:
        /* <DEDUP_REMOVED lines=13> */
.L_x_327:
[----:B------:R-:W-:Y:S05]  /*9c50*/  BSYNC B1 ;  /* 0x0000000000017941 */ /* 0x000fea0003800000 */
.L_x_326:
        /* <DEDUP_REMOVED lines=12> */
.L_x_329:
[----:B------:R-:W-:Y:S05]  /*9d20*/  BSYNC B1 ;  /* 0x0000000000017941 */ /* 0x000fea0003800000 */
.L_x_328:
        /* <DEDUP_REMOVED lines=12> */
.L_x_331:
[----:B------:R-:W-:Y:S05]  /*9df0*/  BSYNC B1 ;  /* 0x0000000000017941 */ /* 0x000fea0003800000 */
.L_x_330:
        /* <DEDUP_REMOVED lines=11> */
.L_x_333:
[----:B------:R-:W-:Y:S05]  /*9eb0*/  BSYNC B1 ;  /* 0x0000000000017941 */ /* 0x000fea0003800000 */
.L_x_332:
        /* <DEDUP_REMOVED lines=13> */
.L_x_335:
[----:B------:R-:W-:Y:S05]  /*9f90*/  BSYNC B1 ;  /* 0x0000000000017941 */ /* 0x000fea0003800000 */
.L_x_334:
        /* <DEDUP_REMOVED lines=12> */
.L_x_337:
[----:B------:R-:W-:Y:S05]  /*a060*/  BSYNC B1 ;  /* 0x0000000000017941 */ /* 0x000fea0003800000 */
.L_x_336:
        /* <DEDUP_REMOVED lines=12> */
.L_x_339:
[----:B------:R-:W-:Y:S05]  /*a130*/  BSYNC B1 ;  /* 0x0000000000017941 */ /* 0x000fea0003800000 */
.L_x_338:
        /* <DEDUP_REMOVED lines=11> */
.L_x_341:
[----:B------:R-:W-:Y:S05]  /*a1f0*/  BSYNC B1 ;  /* 0x0000000000017941 */ /* 0x000fea0003800000 */
.L_x_340:
        /* <DEDUP_REMOVED lines=13> */
.L_x_343:
[----:B------:R-:W-:Y:S05]  /*a2d0*/  BSYNC B1 ;  /* 0x0000000000017941 */ /* 0x000fea0003800000 */
.L_x_342:
        /* <DEDUP_REMOVED lines=12> */
.L_x_345:
[----:B------:R-:W-:Y:S05]  /*a3a0*/  BSYNC B1 ;  /* 0x0000000000017941 */ /* 0x000fea0003800000 */
.L_x_344:
        /* <DEDUP_REMOVED lines=12> */
.L_x_347:
[----:B------:R-:W-:Y:S05]  /*a470*/  BSYNC B1 ;  /* 0x0000000000017941 */ /* 0x000fea0003800000 */
.L_x_346:
        /* <DEDUP_REMOVED lines=11> */
.L_x_349:
[----:B------:R-:W-:Y:S05]  /*a530*/  BSYNC B1 ;  /* 0x0000000000017941 */ /* 0x000fea0003800000 */
.L_x_348:
        /* <DEDUP_REMOVED lines=13> */
.L_x_351:
[----:B------:R-:W-:Y:S05]  /*a610*/  BSYNC B1 ;  /* 0x0000000000017941 */ /* 0x000fea0003800000 */
.L_x_350:
        /* <DEDUP_REMOVED lines=12> */
.L_x_353:
[----:B------:R-:W-:Y:S05]  /*a6e0*/  BSYNC B1 ;  /* 0x0000000000017941 */ /* 0x000fea0003800000 */
.L_x_352:
        /* <DEDUP_REMOVED lines=12> */
.L_x_355:
[----:B------:R-:W-:Y:S05]  /*a7b0*/  BSYNC B1 ;  /* 0x0000000000017941 */ /* 0x000fea0003800000 */
.L_x_354:
        /* <DEDUP_REMOVED lines=11> */
.L_x_357:
[----:B------:R-:W-:Y:S05]  /*a870*/  BSYNC B1 ;  /* 0x0000000000017941 */ /* 0x000fea0003800000 */
.L_x_356:
        /* <DEDUP_REMOVED lines=13> */
.L_x_359:
[----:B------:R-:W-:Y:S05]  /*a950*/  BSYNC B1 ;  /* 0x0000000000017941 */ /* 0x000fea0003800000 */
.L_x_358:
        /* <DEDUP_REMOVED lines=12> */
.L_x_361:
[----:B------:R-:W-:Y:S05]  /*aa20*/  BSYNC B1 ;  /* 0x0000000000017941 */ /* 0x000fea0003800000 */
.L_x_360:
        /* <DEDUP_REMOVED lines=12> */
.L_x_363:
[----:B------:R-:W-:Y:S05]  /*aaf0*/  BSYNC B1 ;  /* 0x0000000000017941 */ /* 0x000fea0003800000 */
.L_x_362:
        /* <DEDUP_REMOVED lines=11> */
.L_x_365:
[----:B------:R-:W-:Y:S05]  /*abb0*/  BSYNC B1 ;  /* 0x0000000000017941 */ /* 0x000fea0003800000 */
.L_x_364:
        /* <DEDUP_REMOVED lines=13> */
.L_x_367:
[----:B------:R-:W-:Y:S05]  /*ac90*/  BSYNC B1 ;  /* 0x0000000000017941 */ /* 0x000fea0003800000 */
.L_x_366:
        /* <DEDUP_REMOVED lines=12> */
.L_x_369:
[----:B------:R-:W-:Y:S05]  /*ad60*/  BSYNC B1 ;  /* 0x0000000000017941 */ /* 0x000fea0003800000 */
.L_x_368:
        /* <DEDUP_REMOVED lines=12> */
.L_x_371:
[----:B------:R-:W-:Y:S05]  /*ae30*/  BSYNC B1 ;  /* 0x0000000000017941 */ /* 0x000fea0003800000 */
.L_x_370:
        /* <DEDUP_REMOVED lines=11> */
.L_x_373:
[----:B------:R-:W-:Y:S05]  /*aef0*/  BSYNC B1 ;  /* 0x0000000000017941 */ /* 0x000fea0003800000 */
.L_x_372:
        /* <DEDUP_REMOVED lines=13> */
.L_x_375:
[----:B------:R-:W-:Y:S05]  /*afd0*/  BSYNC B1 ;  /* 0x0000000000017941 */ /* 0x000fea0003800000 */
.L_x_374:
        /* <DEDUP_REMOVED lines=12> */
.L_x_377:
[----:B------:R-:W-:Y:S05]  /*b0a0*/  BSYNC B1 ;  /* 0x0000000000017941 */ /* 0x000fea0003800000 */
.L_x_376:
        /* <DEDUP_REMOVED lines=12> */
.L_x_379:
[----:B------:R-:W-:Y:S05]  /*b170*/  BSYNC B1 ;  /* 0x0000000000017941 */ /* 0x000fea0003800000 */
.L_x_378:
        /* <DEDUP_REMOVED lines=11> */
.L_x_381:
[----:B------:R-:W-:Y:S05]  /*b230*/  BSYNC B1 ;  /* 0x0000000000017941 */ /* 0x000fea0003800000 */
.L_x_380:
        /* <DEDUP_REMOVED lines=13> */
.L_x_383:
[----:B------:R-:W-:Y:S05]  /*b310*/  BSYNC B1 ;  /* 0x0000000000017941 */ /* 0x000fea0003800000 */
.L_x_382:
        /* <DEDUP_REMOVED lines=12> */
.L_x_385:
[----:B------:R-:W-:Y:S05]  /*b3e0*/  BSYNC B1 ;  /* 0x0000000000017941 */ /* 0x000fea0003800000 */
.L_x_384:
        /* <DEDUP_REMOVED lines=12> */
.L_x_387:
[----:B------:R-:W-:Y:S05]  /*b4b0*/  BSYNC B1 ;  /* 0x0000000000017941 */ /* 0x000fea0003800000 */
.L_x_386:
        /* <DEDUP_REMOVED lines=11> */
.L_x_389:
[----:B------:R-:W-:Y:S05]  /*b570*/  BSYNC B1 ;  /* 0x0000000000017941 */ /* 0x000fea0003800000 */
.L_x_388:
        /* <DEDUP_REMOVED lines=13> */
.L_x_391:
[----:B------:R-:W-:Y:S05]  /*b650*/  BSYNC B1 ;  /* 0x0000000000017941 */ /* 0x000fea0003800000 */
.L_x_390:
        /* <DEDUP_REMOVED lines=12> */
.L_x_393:
[----:B------:R-:W-:Y:S05]  /*b720*/  BSYNC B1 ;  /* 0x0000000000017941 */ /* 0x000fea0003800000 */
.L_x_392:
        /* <DEDUP_REMOVED lines=12> */
.L_x_395:
[----:B------:R-:W-:Y:S05]  /*b7f0*/  BSYNC B1 ;  /* 0x0000000000017941 */ /* 0x000fea0003800000 */
.L_x_394:
        /* <DEDUP_REMOVED lines=11> */
.L_x_397:
[----:B------:R-:W-:Y:S05]  /*b8b0*/  BSYNC B1 ;  /* 0x0000000000017941 */ /* 0x000fea0003800000 */
.L_x_396:
        /* <DEDUP_REMOVED lines=13> */
.L_x_399:
[----:B------:R-:W-:Y:S05]  /*b990*/  BSYNC B1 ;  /* 0x0000000000017941 */ /* 0x000fea0003800000 */
.L_x_398:
        /* <DEDUP_REMOVED lines=12> */
.L_x_401:
[----:B------:R-:W-:Y:S05]  /*ba60*/  BSYNC B1 ;  /* 0x0000000000017941 */ /* 0x000fea0003800000 */
.L_x_400:
        /* <DEDUP_REMOVED lines=12> */
.L_x_403:
[----:B------:R-:W-:Y:S05]  /*bb30*/  BSYNC B1 ;  /* 0x0000000000017941 */ /* 0x000fea0003800000 */
.L_x_402:
        /* <DEDUP_REMOVED lines=11> */
.L_x_405:
[----:B------:R-:W-:Y:S05]  /*bbf0*/  BSYNC B1 ;  /* 0x0000000000017941 */ /* 0x000fea0003800000 */
.L_x_404:
        /* <DEDUP_REMOVED lines=13> */
.L_x_407:
[----:B------:R-:W-:Y:S05]  /*bcd0*/  BSYNC B1 ;  /* 0x0000000000017941 */ /* 0x000fea0003800000 */
.L_x_406:
        /* <DEDUP_REMOVED lines=13> */
.L_x_409:
[----:B------:R-:W-:Y:S05]  /*bdb0*/  BSYNC B1 ;  /* 0x0000000000017941 */ /* 0x000fea0003800000 */
.L_x_408:
[----:B-1---5:R-:W-:Y:S01]  /*bdc0*/  HADD2.F32 R3, -RZ, R18.H0_H0 ;  /* 0x20000012ff037230 */ /* 0x022fe20000004100 */
[----:B------:R-:W-:Y:S01]  /*bdd0*/  ISETP.GT.AND P0, PT, R0, 0x8, P0 ;  /* 0x000000080000780c */ /* 0x000fe20000704270 */
[----:B------:R-:W-:Y:S03]  /*bde0*/  BSSY B1, `(.L_x_410) ;  /* 0x0000007000017945 */ /* 0x000fe60003800000 */
[----:B------:R-:W-:-:S04]  /*bdf0*/  FMUL R2, R3, R22 ;  /* 0x0000001603027220 */ /* 0x000fc80000400000 */
[----:B------:R-:W-:-:S05]  /*be00*/  FFMA R2, R117, R23, R2 ;  /* 0x0000001775027223 */ /* 0x000fca0000000002 */
[----:B------:R-:W-:-:S05]  /*be10*/  F2FP.F16.F32.PACK_AB R2, RZ, R2 ;  /* 0x00000002ff02723e */ /* 0x000fca00000000ff */
[----:B------:R1:W-:Y:S01]  /*be20*/  @P3 STG.E.U16 desc[UR54][R224.64+0x2f2], R2 ;  /* 0x0002f202e0003986 */ /* 0x0003e2000c101536 */
[----:B------:R-:W-:Y:S05]  /*be30*/  @!P0 BRA `(.L_x_411) ;  /* 0x0000000000048947 */ /* 0x000fea0003800000 */
[----:B------:R0:W5:Y:S02]  /*be40*/  LDG.E.LTC128B.U16 R18, desc[UR54][R220.64+0x2f0] ;  /* 0x0002f036dc127981 */ /* 0x000164000c1e1520 */
.L_x_411:
[----:B------:R-:W-:Y:S05]  /*be50*/  BSYNC B1 ;  /* 0x0000000000017941 */ /* 0x000fea0003800000 */
.L_x_410:
[----:B-----5:R-:W-:Y:S01]  /*be60*/  HADD2.F32 R3, -RZ, R18.H0_H0 ;  /* 0x20000012ff037230 */ /* 0x020fe20000004100 */
[----:B------:R-:W-:Y:S01]  /*be70*/  ISETP.GT.AND P1, PT, R0, 0x8, P1 ;  /* 0x000000080000780c */ /* 0x000fe20000f24270 */
[----:B-1----:R-:W-:Y:S01]  /*be80*/  @P0 IMAD.MOV.U32 R2, RZ, RZ, R6 ;  /* 0x000000ffff020224 */ /* 0x002fe200078e0006 */
        /* <DEDUP_REMOVED lines=9> */
.L_x_413:
[----:B------:R-:W-:Y:S05]  /*bf20*/  BSYNC B1 ;  /* 0x0000000000017941 */ /* 0x000fea0003800000 */
.L_x_412:
[----:B------:R-:W-:Y:S05]  /*bf30*/  @!P1 BRA `(.L_x_414) ;  /* 0x0000004c00889947 */ /* 0x000fea0003800000 */
[----:B-1---5:R-:W-:-:S05]  /*bf40*/  HADD2.F32 R3, -RZ, R18.H0_H0 ;  /* 0x20000012ff037230 */ /* 0x022fca0000004100 */
[----:B------:R-:W-:-:S04]  /*bf50*/  FMUL R0, R3, R22 ;  /* 0x0000001603007220 */ /* 0x000fc80000400000 */
[----:B------:R-:W-:-:S05]  /*bf60*/  FFMA R0, R119, R23, R0 ;  /* 0x0000001777007223 */ /* 0x000fca0000000000 */
[----:B------:R-:W-:-:S05]  /*bf70*/  F2FP.F16.F32.PACK_AB R0, RZ, R0 ;  /* 0x00000000ff00723e */ /* 0x000fca00000000ff */
[----:B------:R1:W-:Y:S01]  /*bf80*/  STG.E.U16 desc[UR54][R6.64+0x2f2], R0 ;  /* 0x0002f20006007986 */ /* 0x0003e2000c101536 */
[----:B------:R-:W-:Y:S05]  /*bf90*/  BRA `(.L_x_414) ;  /* 0x0000004c00707947 */ /* 0x000fea0003800000 */
.L_x_33:
[----:B------:R-:W-:Y:S01]  /*bfa0*/  ULDC.64 UR4, c[0x0][0x5c0] ;  /* 0x0001700000047ab9 */ /* 0x000fe20000000a00 */
[----:B------:R-:W-:Y:S01]  /*bfb0*/  ISETP.GT.AND P3, PT, R2, 0x1, PT ;  /* 0x000000010200780c */ /* 0x000fe20003f64270 */
[-C--:B------:R-:W-:Y:S01]  /*bfc0*/  FMUL R4, R120, R23.reuse ;  /* 0x0000001778047220 */ /* 0x080fe20000400000 */
[----:B------:R-:W-:Y:S01]  /*bfd0*/  LEA R8, P2, R10, UR4, 0x1 ;  /* 0x000000040a087c11 */ /* 0x000fe2000f8408ff */
[-C--:B------:R-:W-:Y:S01]  /*bfe0*/  FMUL R3, R121, R23.reuse ;  /* 0x0000001779037220 */ /* 0x080fe20000400000 */
[----:B------:R-:W-:Y:S01]  /*bff0*/  SHF.L.U64.HI R7, R6, 0x4, R7 ;  /* 0x0000000406077819 */ /* 0x000fe20000010207 */
[-C--:B------:R-:W-:Y:S01]  /*c000*/  FMUL R122, R122, R23.reuse ;  /* 0x000000177a7a7220 */ /* 0x080fe20000400000 */
[----:B------:R-:W-:Y:S01]  /*c010*/  LEA.HI.X R9, R10, UR5, R21, 0x1, P2 ;  /* 0x000000050a097c11 */ /* 0x000fe200090f0c15 */
[-C--:B------:R-:W-:Y:S01]  /*c020*/  FMUL R123, R123, R23.reuse ;  /* 0x000000177b7b7220 */ /* 0x080fe20000400000 */
[----:B------:R-:W-:Y:S01]  /*c030*/  ISETP.GT.AND P2, PT, R0, RZ, P3 ;  /* 0x000000ff0000720c */ /* 0x000fe20001f44270 */
[-C--:B------:R-:W-:Y:S01]  /*c040*/  FMUL R124, R124, R23.reuse ;  /* 0x000000177c7c7220 */ /* 0x080fe20000400000 */
[----:B------:R-:W-:Y:S01]  /*c050*/  F2FP.F16.F32.PACK_AB R4, RZ, R4 ;  /* 0x00000004ff04723e */ /* 0x000fe200000000ff */
[----:B------:R-:W-:Y:S01]  /*c060*/  FMUL R125, R125, R23 ;  /* 0x000000177d7d7220 */ /* 0x000fe20000400000 */
[----:B------:R-:W-:Y:S01]  /*c070*/  F2FP.F16.F32.PACK_AB R3, RZ, R3 ;  /* 0x00000003ff03723e */ /* 0x000fe200000000ff */
[-C--:B------:R-:W-:Y:S01]  /*c080*/  FMUL R126, R126, R23.reuse ;  /* 0x000000177e7e7220 */ /* 0x080fe20000400000 */
[C---:B------:R-:W-:Y:S01]  /*c090*/  ISETP.GT.AND P3, PT, R0.reuse, 0x8, P3 ;  /* 0x000000080000780c */ /* 0x040fe20001f64270 */
[----:B------:R0:W-:Y:S01]  /*c0a0*/  @P1 STG.E.U16 desc[UR54][R8.64], R4 ;  /* 0x0000000408001986 */ /* 0x0001e2000c101536 */
[----:B------:R-:W-:Y:S01]  /*c0b0*/  ISETP.GT.AND P1, PT, R0, 0x8, P0 ;  /* 0x000000080000780c */ /* 0x000fe20000724270 */
[-C--:B------:R-:W-:Y:S01]  /*c0c0*/  FMUL R127, R127, R23.reuse ;  /* 0x000000177f7f7220 */ /* 0x080fe20000400000 */
[----:B------:R-:W-:Y:S01]  /*c0d0*/  LEA R6, P5, R6, R8, 0x4 ;  /* 0x0000000806067211 */ /* 0x000fe200078a20ff */
[-C--:B------:R-:W-:Y:S01]  /*c0e0*/  FMUL R128, R128, R23.reuse ;  /* 0x0000001780807220 */ /* 0x080fe20000400000 */
[----:B------:R-:W-:Y:S01]  /*c0f0*/  ISETP.GT.AND P0, PT, R2, 0x9, PT ;  /* 0x000000090200780c */ /* 0x000fe20003f04270 */
[--C-:B------:R-:W-:Y:S01]  /*c100*/  @P2 IMAD.MOV.U32 R5, RZ, RZ, R9.reuse ;  /* 0x000000ffff052224 */ /* 0x100fe200078e0009 */
[----:B------:R-:W-:Y:S01]  /*c110*/  F2FP.F16.F32.PACK_AB R122, RZ, R122 ;  /* 0x0000007aff7a723e */ /* 0x000fe200000000ff */
[----:B------:R-:W-:Y:S01]  /*c120*/  IMAD.X R7, R7, 0x1, R9, P5 ;  /* 0x0000000107077824 */ /* 0x000fe200028e0609 */
[----:B------:R-:W-:Y:S01]  /*c130*/  ISETP.GT.AND P5, PT, R0, RZ, P0 ;  /* 0x000000ff0000720c */ /* 0x000fe200007a4270 */
[----:B------:R-:W-:Y:S01]  /*c140*/  FMUL R129, R129, R23 ;  /* 0x0000001781817220 */ /* 0x000fe20000400000 */
[----:B------:R-:W-:Y:S01]  /*c150*/  F2FP.F16.F32.PACK_AB R123, RZ, R123 ;  /* 0x0000007bff7b723e */ /* 0x000fe200000000ff */
[-C--:B------:R-:W-:Y:S01]  /*c160*/  FMUL R130, R130, R23.reuse ;  /* 0x0000001782827220 */ /* 0x080fe20000400000 */
[----:B0-----:R-:W-:Y:S01]  /*c170*/  @P2 MOV R4, R8 ;  /* 0x0000000800042202 */ /* 0x001fe20000000f00 */
[-C--:B------:R-:W-:Y:S01]  /*c180*/  FMUL R131, R131, R23.reuse ;  /* 0x0000001783837220 */ /* 0x080fe20000400000 */
[----:B------:R-:W-:Y:S01]  /*c190*/  F2FP.F16.F32.PACK_AB R124, RZ, R124 ;  /* 0x0000007cff7c723e */ /* 0x000fe200000000ff */
[----:B------:R-:W-:Y:S01]  /*c1a0*/  FMUL R132, R132, R23 ;  /* 0x0000001784847220 */ /* 0x000fe20000400000 */
[----:B------:R-:W-:Y:S01]  /*c1b0*/  F2FP.F16.F32.PACK_AB R125, RZ, R125 ;  /* 0x0000007dff7d723e */ /* 0x000fe200000000ff */
[----:B------:R0:W-:Y:S01]  /*c1c0*/  @P2 STG.E.U16 desc[UR54][R4.64+0x2], R3 ;  /* 0x0000020304002986 */ /* 0x0001e2000c101536 */
[----:B------:R-:W-:Y:S01]  /*c1d0*/  ISETP.GT.AND P2, PT, R2, 0x8, PT ;  /* 0x000000080200780c */ /* 0x000fe20003f44270 */
[-C--:B------:R-:W-:Y:S01]  /*c1e0*/  FMUL R133, R133, R23.reuse ;  /* 0x0000001785857220 */ /* 0x080fe20000400000 */
[----:B------:R-:W-:Y:S01]  /*c1f0*/  F2FP.F16.F32.PACK_AB R126, RZ, R126 ;  /* 0x0000007eff7e723e */ /* 0x000fe200000000ff */
[----:B------:R-:W-:Y:S01]  /*c200*/  @P1 STG.E.U16 desc[UR54][R6.64], R122 ;  /* 0x0000007a06001986 */ /* 0x000fe2000c101536 */
[----:B------:R-:W-:Y:S01]  /*c210*/  ISETP.GT.AND P4, PT, R0, RZ, P2 ;  /* 0x000000ff0000720c */ /* 0x000fe20001784270 */
[-C--:B------:R-:W-:Y:S01]  /*c220*/  FMUL R134, R134, R23.reuse ;  /* 0x0000001786867220 */ /* 0x080fe20000400000 */
[C---:B------:R-:W-:Y:S01]  /*c230*/  ISETP.GT.AND P1, PT, R0.reuse, 0x8, P2 ;  /* 0x000000080000780c */ /* 0x040fe20001724270 */
[-C--:B------:R-:W-:Y:S01]  /*c240*/  FMUL R135, R135, R23.reuse ;  /* 0x0000001787877220 */ /* 0x080fe20000400000 */
[----:B------:R-:W-:Y:S01]  /*c250*/  ISETP.GT.AND P2, PT, R0, 0x8, P0 ;  /* 0x000000080000780c */ /* 0x000fe20000744270 */
[----:B------:R-:W-:Y:S01]  /*c260*/  FMUL R136, R136, R23 ;  /* 0x0000001788887220 */ /* 0x000fe20000400000 */
[----:B------:R-:W-:Y:S01]  /*c270*/  ISETP.GT.AND P0, PT, R2, 0x11, PT ;  /* 0x000000110200780c */ /* 0x000fe20003f04270 */
[----:B0-----:R-:W-:Y:S01]  /*c280*/  @P3 IMAD.MOV.U32 R4, RZ, RZ, R6 ;  /* 0x000000ffff043224 */ /* 0x001fe200078e0006 */
[----:B------:R-:W-:Y:S01]  /*c290*/  F2FP.F16.F32.PACK_AB R127, RZ, R127 ;  /* 0x0000007fff7f723e */ /* 0x000fe200000000ff */
[----:B------:R-:W-:Y:S01]  /*c2a0*/  @P3 IMAD.MOV.U32 R5, RZ, RZ, R7 ;  /* 0x000000ffff053224 */ /* 0x000fe200078e0007 */
[----:B------:R-:W-:Y:S01]  /*c2b0*/  F2FP.F16.F32.PACK_AB R128, RZ, R128 ;  /* 0x00000080ff80723e */ /* 0x000fe200000000ff */
[----:B------:R-:W-:Y:S01]  /*c2c0*/  FMUL R137, R137, R23 ;  /* 0x0000001789897220 */ /* 0x000fe20000400000 */
[----:B------:R-:W-:Y:S01]  /*c2d0*/  F2FP.F16.F32.PACK_AB R129, RZ, R129 ;  /* 0x00000081ff81723e */ /* 0x000fe200000000ff */
[-C--:B------:R-:W-:Y:S01]  /*c2e0*/  FMUL R138, R138, R23.reuse ;  /* 0x000000178a8a7220 */ /* 0x080fe20000400000 */
[----:B------:R0:W-:Y:S01]  /*c2f0*/  @P3 STG.E.U16 desc[UR54][R4.64+0x2], R123 ;  /* 0x0000027b04003986 */ /* 0x0001e2000c101536 */
[----:B------:R-:W-:Y:S01]  /*c300*/  ISETP.GT.AND P3, PT, R2, 0x10, PT ;  /* 0x000000100200780c */ /* 0x000fe20003f64270 */
[-C--:B------:R-:W-:Y:S01]  /*c310*/  FMUL R139, R139, R23.reuse ;  /* 0x000000178b8b7220 */ /* 0x080fe20000400000 */
[----:B------:R-:W-:Y:S01]  /*c320*/  F2FP.F16.F32.PACK_AB R130, RZ, R130 ;  /* 0x00000082ff82723e */ /* 0x000fe200000000ff */
[----:B------:R-:W-:Y:S01]  /*c330*/  FMUL R140, R140, R23 ;  /* 0x000000178c8c7220 */ /* 0x000fe20000400000 */
[----:B------:R-:W-:Y:S01]  /*c340*/  F2FP.F16.F32.PACK_AB R131, RZ, R131 ;  /* 0x00000083ff83723e */ /* 0x000fe200000000ff */
[-C--:B------:R-:W-:Y:S01]  /*c350*/  FMUL R141, R141, R23.reuse ;  /* 0x000000178d8d7220 */ /* 0x080fe20000400000 */
[----:B------:R-:W-:Y:S01]  /*c360*/  F2FP.F16.F32.PACK_AB R132, RZ, R132 ;  /* 0x00000084ff84723e */ /* 0x000fe200000000ff */
[----:B------:R-:W-:Y:S01]  /*c370*/  FMUL R142, R142, R23 ;  /* 0x000000178e8e7220 */ /* 0x000fe20000400000 */
[----:B------:R-:W-:Y:S01]  /*c380*/  F2FP.F16.F32.PACK_AB R133, RZ, R133 ;  /* 0x00000085ff85723e */ /* 0x000fe200000000ff */
[-C--:B------:R-:W-:Y:S01]  /*c390*/  FMUL R143, R143, R23.reuse ;  /* 0x000000178f8f7220 */ /* 0x080fe20000400000 */
[----:B------:R-:W-:Y:S01]  /*c3a0*/  F2FP.F16.F32.PACK_AB R134, RZ, R134 ;  /* 0x00000086ff86723e */ /* 0x000fe200000000ff */
[--C-:B0-----:R-:W-:Y:S01]  /*c3b0*/  @P4 IMAD.MOV.U32 R5, RZ, RZ, R9.reuse ;  /* 0x000000ffff054224 */ /* 0x101fe200078e0009 */
[----:B------:R-:W-:Y:S01]  /*c3c0*/  @P4 MOV R4, R8 ;  /* 0x0000000800044202 */ /* 0x000fe20000000f00 */
[----:B------:R-:W-:Y:S01]  /*c3d0*/  FMUL R144, R144, R23 ;  /* 0x0000001790907220 */ /* 0x000fe20000400000 */
[----:B------:R-:W-:Y:S01]  /*c3e0*/  F2FP.F16.F32.PACK_AB R135, RZ, R135 ;  /* 0x00000087ff87723e */ /* 0x000fe200000000ff */
[-C--:B------:R-:W-:Y:S01]  /*c3f0*/  FMUL R145, R145, R23.reuse ;  /* 0x0000001791917220 */ /* 0x080fe20000400000 */
[----:B------:R-:W-:Y:S01]  /*c400*/  F2FP.F16.F32.PACK_AB R136, RZ, R136 ;  /* 0x00000088ff88723e */ /* 0x000fe200000000ff */
[----:B------:R0:W-:Y:S01]  /*c410*/  @P4 STG.E.U16 desc[UR54][R4.64+0x10], R124 ;  /* 0x0000107c04004986 */ /* 0x0001e2000c101536 */
[----:B------:R-:W-:Y:S01]  /*c420*/  ISETP.GT.AND P4, PT, R0, RZ, P3 ;  /* 0x000000ff0000720c */ /* 0x000fe20001f84270 */
        /* <DEDUP_REMOVED lines=10> */
[----:B0-----:R-:W-:Y:S01]  /*c4d0*/  @P5 IMAD.MOV.U32 R4, RZ, RZ, R8 ;  /* 0x000000ffff045224 */ /* 0x001fe200078e0008 */
[----:B------:R-:W-:Y:S01]  /*c4e0*/  F2FP.F16.F32.PACK_AB R142, RZ, R142 ;  /* 0x0000008eff8e723e */ /* 0x000fe200000000ff */
[----:B------:R-:W-:Y:S01]  /*c4f0*/  @P5 IMAD.MOV.U32 R5, RZ, RZ, R9 ;  /* 0x000000ffff055224 */ /* 0x000fe200078e0009 */
[----:B------:R-:W-:Y:S01]  /*c500*/  F2FP.F16.F32.PACK_AB R143, RZ, R143 ;  /* 0x0000008fff8f723e */ /* 0x000fe200000000ff */
[-C--:B------:R-:W-:Y:S01]  /*c510*/  FMUL R151, R151, R23.reuse ;  /* 0x0000001797977220 */ /* 0x080fe20000400000 */
[----:B------:R-:W-:Y:S01]  /*c520*/  F2FP.F16.F32.PACK_AB R144, RZ, R144 ;  /* 0x00000090ff90723e */ /* 0x000fe200000000ff */
[-C--:B------:R-:W-:Y:S01]  /*c530*/  FMUL R152, R152, R23.reuse ;  /* 0x0000001798987220 */ /* 0x080fe20000400000 */
        /* <DEDUP_REMOVED lines=12> */
[--C-:B0-----:R-:W-:Y:S01]  /*c600*/  @P1 IMAD.MOV.U32 R4, RZ, RZ, R6.reuse ;  /* 0x000000ffff041224 */ /* 0x101fe200078e0006 */
[----:B------:R-:W-:Y:S01]  /*c610*/  @P1 MOV R5, R7 ;  /* 0x0000000700051202 */ /* 0x000fe20000000f00 */
[-C--:B------:R-:W-:Y:S01]  /*c620*/  FMUL R158, R158, R23.reuse ;  /* 0x000000179e9e7220 */ /* 0x080fe20000400000 */
[----:B------:R-:W-:Y:S01]  /*c630*/  F2FP.F16.F32.PACK_AB R150, RZ, R150 ;  /* 0x00000096ff96723e */ /* 0x000fe200000000ff */
[----:B------:R-:W-:Y:S01]  /*c640*/  FMUL R159, R159, R23 ;  /* 0x000000179f9f7220 */ /* 0x000fe20000400000 */
[----:B------:R-:W-:Y:S01]  /*c650*/  F2FP.F16.F32.PACK_AB R151, RZ, R151 ;  /* 0x00000097ff97723e */ /* 0x000fe200000000ff */
[----:B------:R0:W-:Y:S01]  /*c660*/  @P1 STG.E.U16 desc[UR54][R4.64+0x10], R126 ;  /* 0x0000107e04001986 */ /* 0x0001e2000c101536 */
[----:B------:R-:W-:Y:S01]  /*c670*/  ISETP.GT.AND P1, PT, R0, 0x8, P3 ;  /* 0x000000080000780c */ /* 0x000fe20001f24270 */
[-C--:B------:R-:W-:Y:S01]  /*c680*/  FMUL R160, R160, R23.reuse ;  /* 0x00000017a0a07220 */ /* 0x080fe20000400000 */
        /* <DEDUP_REMOVED lines=17> */
[----:B------:R-:W-:Y:S01]  /*c7a0*/  ISETP.GT.AND P2, PT, R0, 0x8, P0 ;  /* 0x000000080000780c */ /* 0x000fe20000744270 */
[-C--:B------:R-:W-:Y:S01]  /*c7b0*/  FMUL R167, R167, R23.reuse ;  /* 0x00000017a7a77220 */ /* 0x080fe20000400000 */
[----:B------:R-:W-:Y:S01]  /*c7c0*/  ISETP.GT.AND P0, PT, R2, 0x19, PT ;  /* 0x000000190200780c */ /* 0x000fe20003f04270 */
[----:B------:R-:W-:Y:S01]  /*c7d0*/  FMUL R168, R168, R23 ;  /* 0x00000017a8a87220 */ /* 0x000fe20000400000 */
[----:B------:R-:W-:Y:S01]  /*c7e0*/  F2FP.F16.F32.PACK_AB R159, RZ, R159 ;  /* 0x0000009fff9f723e */ /* 0x000fe200000000ff */
[-C--:B------:R-:W-:Y:S01]  /*c7f0*/  FMUL R169, R169, R23.reuse ;  /* 0x00000017a9a97220 */ /* 0x080fe20000400000 */
[----:B------:R-:W-:Y:S01]  /*c800*/  F2FP.F16.F32.PACK_AB R160, RZ, R160 ;  /* 0x000000a0ffa0723e */ /* 0x000fe200000000ff */
[----:B------:R-:W-:Y:S01]  /*c810*/  FMUL R170, R170, R23 ;  /* 0x00000017aaaa7220 */ /* 0x000fe20000400000 */
[----:B------:R-:W-:Y:S01]  /*c820*/  F2FP.F16.F32.PACK_AB R161, RZ, R161 ;  /* 0x000000a1ffa1723e */ /* 0x000fe200000000ff */
[----:B------:R-:W-:Y:S01]  /*c830*/  FMUL R171, R171, R23 ;  /* 0x00000017abab7220 */ /* 0x000fe20000400000 */
[----:B------:R-:W-:Y:S01]  /*c840*/  F2FP.F16.F32.PACK_AB R162, RZ, R162 ;  /* 0x000000a2ffa2723e */ /* 0x000fe200000000ff */
[----:B0-----:R-:W-:Y:S01]  /*c850*/  @P4 IMAD.MOV.U32 R4, RZ, RZ, R8 ;  /* 0x000000ffff044224 */ /* 0x001fe200078e0008 */
[----:B------:R-:W-:Y:S01]  /*c860*/  F2FP.F16.F32.PACK_AB R163, RZ, R163 ;  /* 0x000000a3ffa3723e */ /* 0x000fe200000000ff */
[--C-:B------:R-:W-:Y:S01]  /*c870*/  @P4 IMAD.MOV.U32 R5, RZ, RZ, R9.reuse ;  /* 0x000000ffff054224 */ /* 0x100fe200078e0009 */
[----:B------:R-:W-:Y:S01]  /*c880*/  F2FP.F16.F32.PACK_AB R164, RZ, R164 ;  /* 0x000000a4ffa4723e */ /* 0x000fe200000000ff */
[----:B------:R-:W-:Y:S01]  /*c890*/  FMUL R172, R172, R23 ;  /* 0x00000017acac7220 */ /* 0x000fe20000400000 */
[----:B------:R-:W-:Y:S01]  /*c8a0*/  F2FP.F16.F32.PACK_AB R165, RZ, R165 ;  /* 0x000000a5ffa5723e */ /* 0x000fe200000000ff */
[-C--:B------:R-:W-:Y:S01]  /*c8b0*/  FMUL R173, R173, R23.reuse ;  /* 0x00000017adad7220 */ /* 0x080fe20000400000 */
[----:B------:R0:W-:Y:S01]  /*c8c0*/  @P4 STG.E.U16 desc[UR54][R4.64+0x20], R128 ;  /* 0x0000208004004986 */ /* 0x0001e2000c101536 */
[----:B------:R-:W-:Y:S01]  /*c8d0*/  ISETP.GT.AND P4, PT, R0, RZ, P3 ;  /* 0x000000ff0000720c */ /* 0x000fe20001f84270 */
        /* <DEDUP_REMOVED lines=10> */
[----:B0-----:R-:W-:Y:S01]  /*c980*/  @P5 IMAD.MOV.U32 R5, RZ, RZ, R9 ;  /* 0x000000ffff055224 */ /* 0x001fe200078e0009 */
        /* <DEDUP_REMOVED lines=54> */
[--C-:B0-----:R-:W-:Y:S01]  /*ccf0*/  @P4 IMAD.MOV.U32 R4, RZ, RZ, R8.reuse ;  /* 0x000000ffff044224 */ /* 0x101fe200078e0008 */
        /* <DEDUP_REMOVED lines=300> */
[----:B------:R-:W-:-:S02]  /*dfc0*/  F2FP.F16.F32.PACK_AB R114, RZ, R114 ;  /* 0x00000072ff72723e */ /* 0x000fc400000000ff */
[----:B------:R-:W-:Y:S02]  /*dfd0*/  F2FP.F16.F32.PACK_AB R115, RZ, R115 ;  /* 0x00000073ff73723e */ /* 0x000fe400000000ff */
[----:B------:R0:W-:Y:S01]  /*dfe0*/  @P4 STG.E.U16 desc[UR54][R4.64+0x70], R148 ;  /* 0x0000709404004986 */ /* 0x0001e2000c101536 */
[----:B------:R-:W-:Y:S02]  /*dff0*/  ISETP.GT.AND P4, PT, R0, RZ, P3 ;  /* 0x000000ff0000720c */ /* 0x000fe40001f84270 */
[----:B------:R-:W-:Y:S02]  /*e000*/  F2FP.F16.F32.PACK_AB R116, RZ, R116 ;  /* 0x00000074ff74723e */ /* 0x000fe400000000ff */
[----:B------:R-:W-:Y:S02]  /*e010*/  F2FP.F16.F32.PACK_AB R117, RZ, R117 ;  /* 0x00000075ff75723e */ /* 0x000fe400000000ff */
[----:B------:R-:W-:Y:S02]  /*e020*/  F2FP.F16.F32.PACK_AB R118, RZ, R118 ;  /* 0x00000076ff76723e */ /* 0x000fe400000000ff */
[----:B------:R-:W-:-:S02]  /*e030*/  F2FP.F16.F32.PACK_AB R119, RZ, R119 ;  /* 0x00000077ff77723e */ /* 0x000fc400000000ff */
[----:B0-----:R-:W-:Y:S01]  /*e040*/  @P5 MOV R4, R8 ;  /* 0x0000000800045202 */ /* 0x001fe20000000f00 */
[----:B------:R-:W-:-:S05]  /*e050*/  @P5 IMAD.MOV.U32 R5, RZ, RZ, R9 ;  /* 0x000000ffff055224 */ /* 0x000fca00078e0009 */
[----:B------:R0:W-:Y:S01]  /*e060*/  @P5 STG.E.U16 desc[UR54][R4.64+0x72], R149 ;  /* 0x0000729504005986 */ /* 0x0001e2000c101536 */
[----:B------:R-:W-:Y:S01]  /*e070*/  ISETP.GT.AND P5, PT, R0, RZ, P0 ;  /* 0x000000ff0000720c */ /* 0x000fe200007a4270 */
[----:B0-----:R-:W-:Y:S02]  /*e080*/  @P1 IMAD.MOV.U32 R4, RZ, RZ, R6 ;  /* 0x000000ffff041224 */ /* 0x001fe400078e0006 */
[----:B------:R-:W-:-:S05]  /*e090*/  @P1 IMAD.MOV.U32 R5, RZ, RZ, R7 ;  /* 0x000000ffff051224 */ /* 0x000fca00078e0007 */
[----:B------:R0:W-:Y:S01]  /*e0a0*/  @P1 STG.E.U16 desc[UR54][R4.64+0x70], R150 ;  /* 0x0000709604001986 */ /* 0x0001e2000c101536 */
[----:B------:R-:W-:Y:S02]  /*e0b0*/  ISETP.GT.AND P1, PT, R0, 0x8, P3 ;  /* 0x000000080000780c */ /* 0x000fe40001f24270 */
[----:B------:R-:W-:Y:S01]  /*e0c0*/  ISETP.GT.AND P3, PT, R2, 0x48, PT ;  /* 0x000000480200780c */ /* 0x000fe20003f64270 */
[----:B0-----:R-:W-:Y:S01]  /*e0d0*/  @P2 IMAD.MOV.U32 R4, RZ, RZ, R6 ;  /* 0x000000ffff042224 */ /* 0x001fe200078e0006 */
[----:B------:R-:W-:-:S05]  /*e0e0*/  @P2 MOV R5, R7 ;  /* 0x0000000700052202 */ /* 0x000fca0000000f00 */
[----:B------:R0:W-:Y:S01]  /*e0f0*/  @P2 STG.E.U16 desc[UR54][R4.64+0x72], R151 ;  /* 0x0000729704002986 */ /* 0x0001e2000c101536 */
[----:B------:R-:W-:Y:S02]  /*e100*/  ISETP.GT.AND P2, PT, R0, 0x8, P0 ;  /* 0x000000080000780c */ /* 0x000fe40000744270 */
[----:B------:R-:W-:Y:S01]  /*e110*/  ISETP.GT.AND P0, PT, R2, 0x49, PT ;  /* 0x000000490200780c */ /* 0x000fe20003f04270 */
[----:B0-----:R-:W-:Y:S02]  /*e120*/  @P4 IMAD.MOV.U32 R4, RZ, RZ, R8 ;  /* 0x000000ffff044224 */ /* 0x001fe400078e0008 */
[----:B------:R-:W-:-:S05]  /*e130*/  @P4 IMAD.MOV.U32 R5, RZ, RZ, R9 ;  /* 0x000000ffff054224 */ /* 0x000fca00078e0009 */
[----:B------:R0:W-:Y:S01]  /*e140*/  @P4 STG.E.U16 desc[UR54][R4.64+0x80], R152 ;  /* 0x0000809804004986 */ /* 0x0001e2000c101536 */
[----:B------:R-:W-:Y:S01]  /*e150*/  ISETP.GT.AND P4, PT, R0, RZ, P3 ;  /* 0x000000ff0000720c */ /* 0x000fe20001f84270 */
[----:B0-----:R-:W-:Y:S02]  /*e160*/  @P5 IMAD.MOV.U32 R4, RZ, RZ, R8 ;  /* 0x000000ffff045224 */ /* 0x001fe400078e0008 */
[----:B------:R-:W-:-:S05]  /*e170*/  @P5 IMAD.MOV.U32 R5, RZ, RZ, R9 ;  /* 0x000000ffff055224 */ /* 0x000fca00078e0009 */
[----:B------:R0:W-:Y:S01]  /*e180*/  @P5 STG.E.U16 desc[UR54][R4.64+0x82], R153 ;  /* 0x0000829904005986 */ /* 0x0001e2000c101536 */
[----:B------:R-:W-:Y:S02]  /*e190*/  ISETP.GT.AND P5, PT, R0, RZ, P0 ;  /* 0x000000ff0000720c */ /* 0x000fe400007a4270 */
[----:B0-----:R-:W-:Y:S01]  /*e1a0*/  @P1 MOV R4, R6 ;  /* 0x0000000600041202 */ /* 0x001fe20000000f00 */
[----:B------:R-:W-:-:S05]  /*e1b0*/  @P1 IMAD.MOV.U32 R5, RZ, RZ, R7 ;  /* 0x000000ffff051224 */ /* 0x000fca00078e0007 */
[----:B------:R0:W-:Y:S01]  /*e1c0*/  @P1 STG.E.U16 desc[UR54][R4.64+0x80], R154 ;  /* 0x0000809a04001986 */ /* 0x0001e2000c101536 */
[----:B------:R-:W-:Y:S02]  /*e1d0*/  ISETP.GT.AND P1, PT, R0, 0x8, P3 ;  /* 0x000000080000780c */ /* 0x000fe40001f24270 */
[----:B------:R-:W-:Y:S01]  /*e1e0*/  ISETP.GT.AND P3, PT, R2, 0x50, PT ;  /* 0x000000500200780c */ /* 0x000fe20003f64270 */
        /* <DEDUP_REMOVED lines=8> */
[----:B------:R-:W-:Y:S01]  /*e270*/  ISETP.GT.AND P4, PT, R0, RZ, P3 ;  /* 0x000000ff0000720c */ /* 0x000fe20001f84270 */
[----:B0-----:R-:W-:Y:S02]  /*e280*/  @P5 IMAD.MOV.U32 R4, RZ, RZ, R8 ;  /* 0x000000ffff045224 */ /* 0x001fe400078e0008 */
[----:B------:R-:W-:-:S05]  /*e290*/  @P5 IMAD.MOV.U32 R5, RZ, RZ, R9 ;  /* 0x000000ffff055224 */ /* 0x000fca00078e0009 */
[----:B------:R0:W-:Y:S01]  /*e2a0*/  @P5 STG.E.U16 desc[UR54][R4.64+0x92], R157 ;  /* 0x0000929d04005986 */ /* 0x0001e2000c101536 */
[----:B------:R-:W-:Y:S01]  /*e2b0*/  ISETP.GT.AND P5, PT, R0, RZ, P0 ;  /* 0x000000ff0000720c */ /* 0x000fe200007a4270 */
[----:B0-----:R-:W-:Y:S02]  /*e2c0*/  @P1 IMAD.MOV.U32 R4, RZ, RZ, R6 ;  /* 0x000000ffff041224 */ /* 0x001fe400078e0006 */
[----:B------:R-:W-:-:S05]  /*e2d0*/  @P1 IMAD.MOV.U32 R5, RZ, RZ, R7 ;  /* 0x000000ffff051224 */ /* 0x000fca00078e0007 */
[----:B------:R0:W-:Y:S01]  /*e2e0*/  @P1 STG.E.U16 desc[UR54][R4.64+0x90], R158 ;  /* 0x0000909e04001986 */ /* 0x0001e2000c101536 */
[----:B------:R-:W-:Y:S02]  /*e2f0*/  ISETP.GT.AND P1, PT, R0, 0x8, P3 ;  /* 0x000000080000780c */ /* 0x000fe40001f24270 */
[----:B------:R-:W-:Y:S02]  /*e300*/  ISETP.GT.AND P3, PT, R2, 0x58, PT ;  /* 0x000000580200780c */ /* 0x000fe40003f64270 */
        /* <DEDUP_REMOVED lines=8> */
[----:B------:R-:W-:Y:S01]  /*e390*/  ISETP.GT.AND P4, PT, R0, RZ, P3 ;  /* 0x000000ff0000720c */ /* 0x000fe20001f84270 */
[----:B0-----:R-:W-:Y:S01]  /*e3a0*/  @P5 IMAD.MOV.U32 R4, RZ, RZ, R8 ;  /* 0x000000ffff045224 */ /* 0x001fe200078e0008 */
[----:B------:R-:W-:-:S05]  /*e3b0*/  @P5 MOV R5, R9 ;  /* 0x0000000900055202 */ /* 0x000fca0000000f00 */
[----:B------:R0:W-:Y:S01]  /*e3c0*/  @P5 STG.E.U16 desc[UR54][R4.64+0xa2], R161 ;  /* 0x0000a2a104005986 */ /* 0x0001e2000c101536 */
[----:B------:R-:W-:Y:S01]  /*e3d0*/  ISETP.GT.AND P5, PT, R0, RZ, P0 ;  /* 0x000000ff0000720c */ /* 0x000fe200007a4270 */
[----:B0-----:R-:W-:Y:S02]  /*e3e0*/  @P1 IMAD.MOV.U32 R4, RZ, RZ, R6 ;  /* 0x000000ffff041224 */ /* 0x001fe400078e0006 */
        /* <DEDUP_REMOVED lines=12> */
[----:B------:R-:W-:Y:S01]  /*e4b0*/  ISETP.GT.AND P4, PT, R0, RZ, P3 ;  /* 0x000000ff0000720c */ /* 0x000fe20001f84270 */
[----:B0-----:R-:W-:Y:S02]  /*e4c0*/  @P5 IMAD.MOV.U32 R4, RZ, RZ, R8 ;  /* 0x000000ffff045224 */ /* 0x001fe400078e0008 */
[----:B------:R-:W-:-:S05]  /*e4d0*/  @P5 IMAD.MOV.U32 R5, RZ, RZ, R9 ;  /* 0x000000ffff055224 */ /* 0x000fca00078e0009 */
[----:B------:R0:W-:Y:S01]  /*e4e0*/  @P5 STG.E.U16 desc[UR54][R4.64+0xb2], R165 ;  /* 0x0000b2a504005986 */ /* 0x0001e2000c101536 */
[----:B------:R-:W-:Y:S01]  /*e4f0*/  ISETP.GT.AND P5, PT, R0, RZ, P0 ;  /* 0x000000ff0000720c */ /* 0x000fe200007a4270 */
        /* <DEDUP_REMOVED lines=13> */
[----:B------:R-:W-:Y:S02]  /*e5d0*/  ISETP.GT.AND P4, PT, R0, RZ, P3 ;  /* 0x000000ff0000720c */ /* 0x000fe40001f84270 */
        /* <DEDUP_REMOVED lines=165> */
[C---:B------:R-:W-:Y:S02]  /*f030*/  ISETP.GT.AND P5, PT, R0.reuse, RZ, P0 ;  /* 0x000000ff0000720c */ /* 0x040fe400007a4270 */
[----:B------:R-:W-:Y:S01]  /*f040*/  ISETP.GT.AND P0, PT, R0, 0x8, P0 ;  /* 0x000000080000780c */ /* 0x000fe20000704270 */
[----:B0-----:R-:W-:Y:S01]  /*f050*/  @P1 IMAD.MOV.U32 R4, RZ, RZ, R6 ;  /* 0x000000ffff041224 */ /* 0x001fe200078e0006 */
[----:B------:R-:W-:-:S05]  /*f060*/  @P1 MOV R5, R7 ;  /* 0x0000000700051202 */ /* 0x000fca0000000f00 */
[----:B------:R0:W-:Y:S01]  /*f070*/  @P1 STG.E.U16 desc[UR54][R4.64+0x150], R206 ;  /* 0x000150ce04001986 */ /* 0x0001e2000c101536 */
        /* <DEDUP_REMOVED lines=13> */
[C---:B------:R-:W-:Y:S02]  /*f150*/  ISETP.GT.AND P5, PT, R0.reuse, RZ, P1 ;  /* 0x000000ff0000720c */ /* 0x040fe40000fa4270 */
[----:B------:R-:W-:Y:S01]  /*f160*/  ISETP.GT.AND P1, PT, R0, 0x8, P1 ;  /* 0x000000080000780c */ /* 0x000fe20000f24270 */
        /* <DEDUP_REMOVED lines=362> */
[C---:B------:R-:W-:Y:S02]  /*10810*/  ISETP.GT.AND P1, PT, R0.reuse, 0x8, P2 ;  /* 0x000000080000780c */ /* 0x040fe40001724270 */
[----:B------:R-:W-:Y:S02]  /*10820*/  ISETP.GT.AND P2, PT, R0, 0x8, P3 ;  /* 0x000000080000780c */ /* 0x000fe40001f44270 */
[----:B------:R-:W-:Y:S02]  /*10830*/  ISETP.GT.AND P3, PT, R2, 0x160, PT ;  /* 0x000001600200780c */ /* 0x000fe40003f64270 */
[----:B0-----:R-:W-:Y:S01]  /*10840*/  @P0 MOV R4, R6 ;  /* 0x0000000600040202 */ /* 0x001fe20000000f00 */
        /* <DEDUP_REMOVED lines=16> */
[----:B------:R-:W-:Y:S02]  /*10950*/  ISETP.GT.AND P3, PT, R2, 0x170, PT ;  /* 0x000001700200780c */ /* 0x000fe40003f64270 */
[----:B0-----:R-:W-:Y:S01]  /*10960*/  @P2 MOV R4, R6 ;  /* 0x0000000600042202 */ /* 0x001fe20000000f00 */
[----:B------:R-:W-:-:S05]  /*10970*/  @P2 IMAD.MOV.U32 R5, RZ, RZ, R7 ;  /* 0x000000ffff052224 */ /* 0x000fca00078e0007 */
[----:B------:R0:W-:Y:S02]  /*10980*/  @P2 STG.E.U16 desc[UR54][R4.64+0x2b2], R103 ;  /* 0x0002b26704002986 */ /* 0x0001e4000c101536 */
[----:B0-----:R-:W-:Y:S02]  /*10990*/  @P4 IMAD.MOV.U32 R4, RZ, RZ, R8 ;  /* 0x000000ffff044224 */ /* 0x001fe400078e0008 */
[----:B------:R-:W-:-:S05]  /*109a0*/  @P4 IMAD.MOV.U32 R5, RZ, RZ, R9 ;  /* 0x000000ffff054224 */ /* 0x000fca00078e0009 */
[----:B------:R0:W-:Y:S01]  /*109b0*/  @P4 STG.E.U16 desc[UR54][R4.64+0x2c0], R104 ;  /* 0x0002c06804004986 */ /* 0x0001e2000c101536 */
[----:B------:R-:W-:-:S04]  /*109c0*/  ISETP.GT.AND P4, PT, R2, 0x168, PT ;  /* 0x000001680200780c */ /* 0x000fc80003f84270 */
[C---:B------:R-:W-:Y:S02]  /*109d0*/  ISETP.GT.AND P2, PT, R0.reuse, RZ, P4 ;  /* 0x000000ff0000720c */ /* 0x040fe40002744270 */
[----:B------:R-:W-:Y:S02]  /*109e0*/  ISETP.GT.AND P4, PT, R0, 0x8, P4 ;  /* 0x000000080000780c */ /* 0x000fe40002784270 */
[----:B0-----:R-:W-:Y:S01]  /*109f0*/  @P5 MOV R4, R8 ;  /* 0x0000000800045202 */ /* 0x001fe20000000f00 */
[----:B------:R-:W-:-:S05]  /*10a00*/  @P5 IMAD.MOV.U32 R5, RZ, RZ, R9 ;  /* 0x000000ffff055224 */ /* 0x000fca00078e0009 */
[----:B------:R0:W-:Y:S01]  /*10a10*/  @P5 STG.E.U16 desc[UR54][R4.64+0x2c2], R105 ;  /* 0x0002c26904005986 */ /* 0x0001e2000c101536 */
[----:B------:R-:W-:-:S04]  /*10a20*/  ISETP.GT.AND P5, PT, R2, 0x169, PT ;  /* 0x000001690200780c */ /* 0x000fc80003fa4270 */
[----:B------:R-:W-:Y:S01]  /*10a30*/  ISETP.GT.AND P6, PT, R0, RZ, P5 ;  /* 0x000000ff0000720c */ /* 0x000fe20002fc4270 */
[----:B0-----:R-:W-:Y:S02]  /*10a40*/  @P1 IMAD.MOV.U32 R4, RZ, RZ, R6 ;  /* 0x000000ffff041224 */ /* 0x001fe400078e0006 */
[----:B------:R-:W-:-:S10]  /*10a50*/  @P1 IMAD.MOV.U32 R5, RZ, RZ, R7 ;  /* 0x000000ffff051224 */ /* 0x000fd400078e0007 */
[----:B------:R-:W-:Y:S01]  /*10a60*/  @P6 IMAD.MOV.U32 R3, RZ, RZ, R9 ;  /* 0x000000ffff036224 */ /* 0x000fe200078e0009 */
[----:B------:R0:W-:Y:S01]  /*10a70*/  @P1 STG.E.U16 desc[UR54][R4.64+0x2c0], R106 ;  /* 0x0002c06a04001986 */ /* 0x0001e2000c101536 */
[----:B------:R-:W-:Y:S02]  /*10a80*/  ISETP.GT.AND P1, PT, R2, 0x178, PT ;  /* 0x000001780200780c */ /* 0x000fe40003f24270 */
[----:B0-----:R-:W-:Y:S01]  /*10a90*/  @P0 MOV R4, R6 ;  /* 0x0000000600040202 */ /* 0x001fe20000000f00 */
[----:B------:R-:W-:-:S05]  /*10aa0*/  @P0 IMAD.MOV.U32 R5, RZ, RZ, R7 ;  /* 0x000000ffff050224 */ /* 0x000fca00078e0007 */
[----:B------:R0:W-:Y:S01]  /*10ab0*/  @P0 STG.E.U16 desc[UR54][R4.64+0x2c2], R107 ;  /* 0x0002c26b04000986 */ /* 0x0001e2000c101536 */
[----:B------:R-:W-:Y:S01]  /*10ac0*/  ISETP.GT.AND P0, PT, R2, 0x179, PT ;  /* 0x000001790200780c */ /* 0x000fe20003f04270 */
[----:B0-----:R-:W-:Y:S02]  /*10ad0*/  @P2 IMAD.MOV.U32 R4, RZ, RZ, R8 ;  /* 0x000000ffff042224 */ /* 0x001fe400078e0008 */
[----:B------:R-:W-:-:S05]  /*10ae0*/  @P2 IMAD.MOV.U32 R5, RZ, RZ, R9 ;  /* 0x000000ffff052224 */ /* 0x000fca00078e0009 */
[----:B------:R-:W-:Y:S01]  /*10af0*/  @P2 STG.E.U16 desc[UR54][R4.64+0x2d0], R108 ;  /* 0x0002d06c04002986 */ /* 0x000fe2000c101536 */
[----:B------:R-:W-:Y:S02]  /*10b00*/  ISETP.GT.AND P2, PT, R2, 0x171, PT ;  /* 0x000001710200780c */ /* 0x000fe40003f44270 */
[----:B------:R-:W-:-:S05]  /*10b10*/  @P6 MOV R2, R8 ;  /* 0x0000000800026202 */ /* 0x000fca0000000f00 */
[----:B------:R0:W-:Y:S01]  /*10b20*/  @P6 STG.E.U16 desc[UR54][R2.64+0x2d2], R109 ;  /* 0x0002d26d02006986 */ /* 0x0001e2000c101536 */
[C---:B------:R-:W-:Y:S02]  /*10b30*/  ISETP.GT.AND P6, PT, R0.reuse, 0x8, P5 ;  /* 0x000000080000780c */ /* 0x040fe40002fc4270 */
[C---:B------:R-:W-:Y:S02]  /*10b40*/  ISETP.GT.AND P5, PT, R0.reuse, RZ, P3 ;  /* 0x000000ff0000720c */ /* 0x040fe40001fa4270 */
[----:B------:R-:W-:Y:S01]  /*10b50*/  ISETP.GT.AND P3, PT, R0, 0x8, P3 ;  /* 0x000000080000780c */ /* 0x000fe20001f64270 */
[----:B0-----:R-:W-:Y:S02]  /*10b60*/  @P4 IMAD.MOV.U32 R2, RZ, RZ, R6 ;  /* 0x000000ffff024224 */ /* 0x001fe400078e0006 */
[----:B------:R-:W-:-:S05]  /*10b70*/  @P4 IMAD.MOV.U32 R3, RZ, RZ, R7 ;  /* 0x000000ffff034224 */ /* 0x000fca00078e0007 */
[----:B------:R0:W-:Y:S01]  /*10b80*/  @P4 STG.E.U16 desc[UR54][R2.64+0x2d0], R110 ;  /* 0x0002d06e02004986 */ /* 0x0001e2000c101536 */
[C---:B------:R-:W-:Y:S02]  /*10b90*/  ISETP.GT.AND P4, PT, R0.reuse, RZ, P2 ;  /* 0x000000ff0000720c */ /* 0x040fe40001784270 */
[----:B------:R-:W-:Y:S02]  /*10ba0*/  ISETP.GT.AND P2, PT, R0, 0x8, P2 ;  /* 0x000000080000780c */ /* 0x000fe40001744270 */
        /* <DEDUP_REMOVED lines=12> */
[----:B------:R0:W-:Y:S02]  /*10c70*/  @P4 STG.E.U16 desc[UR54][R2.64+0x2e2], R113 ;  /* 0x0002e27102004986 */ /* 0x0001e4000c101536 */
[----:B0-----:R-:W-:Y:S02]  /*10c80*/  @P3 IMAD.MOV.U32 R2, RZ, RZ, R6 ;  /* 0x000000ffff023224 */ /* 0x001fe400078e0006 */
[----:B------:R-:W-:-:S05]  /*10c90*/  @P3 IMAD.MOV.U32 R3, RZ, RZ, R7 ;  /* 0x000000ffff033224 */ /* 0x000fca00078e0007 */
[----:B------:R0:W-:Y:S02]  /*10ca0*/  @P3 STG.E.U16 desc[UR54][R2.64+0x2e0], R114 ;  /* 0x0002e07202003986 */ /* 0x0001e4000c101536 */
[----:B0-----:R-:W-:Y:S01]  /*10cb0*/  @P2 MOV R2, R6 ;  /* 0x0000000600022202 */ /* 0x001fe20000000f00 */
[----:B------:R-:W-:-:S05]  /*10cc0*/  @P2 IMAD.MOV.U32 R3, RZ, RZ, R7 ;  /* 0x000000ffff032224 */ /* 0x000fca00078e0007 */
[----:B------:R0:W-:Y:S02]  /*10cd0*/  @P2 STG.E.U16 desc[UR54][R2.64+0x2e2], R115 ;  /* 0x0002e27302002986 */ /* 0x0001e4000c101536 */
[----:B0-----:R-:W-:Y:S02]  /*10ce0*/  @P6 IMAD.MOV.U32 R2, RZ, RZ, R8 ;  /* 0x000000ffff026224 */ /* 0x001fe400078e0008 */
[----:B------:R-:W-:-:S05]  /*10cf0*/  @P6 IMAD.MOV.U32 R3, RZ, RZ, R9 ;  /* 0x000000ffff036224 */ /* 0x000fca00078e0009 */
[----:B------:R0:W-:Y:S04]  /*10d00*/  @P6 STG.E.U16 desc[UR54][R2.64+0x2f0], R116 ;  /* 0x0002f07402006986 */ /* 0x0001e8000c101536 */
[----:B------:R1:W-:Y:S01]  /*10d10*/  @P5 STG.E.U16 desc[UR54][R8.64+0x2f2], R117 ;  /* 0x0002f27508005986 */ /* 0x0003e2000c101536 */
[----:B0-----:R-:W-:Y:S01]  /*10d20*/  @P1 MOV R2, R6 ;  /* 0x0000000600021202 */ /* 0x001fe20000000f00 */
[----:B------:R-:W-:-:S05]  /*10d30*/  @P1 IMAD.MOV.U32 R3, RZ, RZ, R7 ;  /* 0x000000ffff031224 */ /* 0x000fca00078e0007 */
[----:B------:R1:W-:Y:S04]  /*10d40*/  @P1 STG.E.U16 desc[UR54][R2.64+0x2f0], R118 ;  /* 0x0002f07602001986 */ /* 0x0003e8000c101536 */
[----:B------:R1:W-:Y:S02]  /*10d50*/  @P0 STG.E.U16 desc[UR54][R6.64+0x2f2], R119 ;  /* 0x0002f27706000986 */ /* 0x0003e4000c101536 */
.L_x_414:
[----:B------:R-:W-:Y:S05]  /*10d60*/  BSYNC B0 ;  /* 0x0000000000007941 */ /* 0x000fea0003800000 */
.L_x_32:
[----:B-1----:R-:W-:Y:S01]  /*10d70*/  IMAD.U32 R0, RZ, RZ, UR47 ;  /* 0x0000002fff007e24 */ /* 0x002fe2000f8e00ff */
[----:B------:R-:W-:Y:S01]  /*10d80*/  ULDC.64 UR4, c[0x0][0x650] ;  /* 0x0001940000047ab9 */ /* 0x000fe20000000a00 */
[----:B------:R-:W-:Y:S01]  /*10d90*/  IMAD.U32 R2, RZ, RZ, UR52 ;  /* 0x00000034ff027e24 */ /* 0x000fe2000f8e00ff */
[----:B------:R-:W-:Y:S01]  /*10da0*/  MOV R3, UR53 ;  /* 0x0000003500037c02 */ /* 0x000fe20008000f00 */
[----:B------:R1:W-:Y:S01]  /*10db0*/  SYNCS.ARRIVE.TRANS64.A1T0 RZ, [R0+UR49], RZ ;  /* 0x000000ff00ff79a7 */ /* 0x0003e20008100031 */
[----:B-----5:R-:W-:Y:S01]  /*10dc0*/  IMAD.MOV.U32 R18, RZ, RZ, -0x1 ;  /* 0xffffffffff127424 */ /* 0x020fe200078e00ff */
[----:B------:R-:W-:Y:S02]  /*10dd0*/  MOV R19, 0xffffffff ;  /* 0xffffffff00137802 */ /* 0x000fe40000000f00 */
[----:B------:R-:W-:Y:S01]  /*10de0*/  LEA R16, P0, R2, R16, 0x1 ;  /* 0x0000001002107211 */ /* 0x000fe200078008ff */
[----:B-1----:R-:W-:-:S05]  /*10df0*/  IMAD.U32 R0, RZ, RZ, UR37 ;  /* 0x00000025ff007e24 */ /* 0x002fca000f8e00ff */
[--C-:B------:R-:W-:Y:S01]  /*10e00*/  LEA.HI.X R17, R2, R17, R0.reuse, 0x1, P0 ;  /* 0x0000001102117211 */ /* 0x100fe200000f0c00 */
[----:B------:R-:W-:Y:S01]  /*10e10*/  IMAD.MOV.U32 R2, RZ, RZ, -0x1 ;  /* 0xffffffffff027424 */ /* 0x000fe200078e00ff */
[----:B------:R-:W-:Y:S02]  /*10e20*/  ISETP.GE.U32.AND P0, PT, R16, UR4, PT ;  /* 0x0000000410007c0c */ /* 0x000fe4000bf06070 */
[----:B------:R-:W-:Y:S02]  /*10e30*/  PRMT R0, RZ, 0x7610, R0 ;  /* 0x00007610ff007816 */ /* 0x000fe40000000000 */
[----:B------:R-:W-:-:S13]  /*10e40*/  ISETP.GE.U32.AND.EX P0, PT, R17, UR5, PT, P0 ;  /* 0x0000000511007c0c */ /* 0x000fda000bf06100 */
[----:B------:R-:W-:Y:S05]  /*10e50*/  @P0 BRA `(.L_x_415) ;  /* 0x00000004008c0947 */ /* 0x000fea0003800000 */
[----:B------:R-:W1:Y:S01]  /*10e60*/  S2UR UR6, SR_CTAID.X ;  /* 0x00000000000679c3 */ /* 0x000e620000002500 */
[----:B------:R-:W-:Y:S01]  /*10e70*/  ULDC.64 UR4, c[0x0][0x628] ;  /* 0x00018a0000047ab9 */ /* 0x000fe20000000a00 */
[----:B------:R-:W-:Y:S01]  /*10e80*/  ULDC UR7, c[0x0][0x150] ;  /* 0x0000540000077ab9 */ /* 0x000fe20000000800 */
[----:B------:R-:W-:Y:S01]  /*10e90*/  ISETP.NE.U32.AND P0, PT, RZ, UR4, PT ;  /* 0x00000004ff007c0c */ /* 0x000fe2000bf05070 */
[----:B------:R-:W-:Y:S01]  /*10ea0*/  ULDC UR15, c[0x0][0x630] ;  /* 0x00018c00000f7ab9 */ /* 0x000fe20000000800 */
[C---:B------:R-:W-:Y:S01]  /*10eb0*/  R2UR UR16, R16.reuse ;  /* 0x00000000101072ca */ /* 0x040fe200000e0000 */
[----:B------:R-:W-:Y:S01]  /*10ec0*/  ULDC UR18, c[0x0][0x154] ;  /* 0x0000550000127ab9 */ /* 0x000fe20000000800 */
[----:B------:R-:W-:Y:S01]  /*10ed0*/  ISETP.NE.AND.EX P0, PT, RZ, UR5, PT, P0 ;  /* 0x00000005ff007c0c */ /* 0x000fe2000bf05300 */
[----:B------:R-:W0:Y:S01]  /*10ee0*/  S2UR UR20, SR_CTAID.Y ;  /* 0x00000000001479c3 */ /* 0x000e220000002600 */
[----:B------:R-:W-:Y:S02]  /*10ef0*/  R2UR UR17, R17 ;  /* 0x00000000111172ca */ /* 0x000fe400000e0000 */
[----:B------:R-:W-:-:S02]  /*10f00*/  R2UR UR12, R16 ;  /* 0x00000000100c72ca */ /* 0x000fc400000e0000 */
[----:B------:R-:W-:Y:S02]  /*10f10*/  R2UR UR13, R17 ;  /* 0x00000000110d72ca */ /* 0x000fe400000e0000 */
[----:B-1----:R-:W-:-:S05]  /*10f20*/  I2FP.F32.U32 R0, UR6 ;  /* 0x0000000600007c45 */ /* 0x002fca0008201000 */
[----:B------:R-:W-:-:S04]  /*10f30*/  FMUL R0, R0, UR7 ;  /* 0x0000000700007c20 */ /* 0x000fc80008400000 */
[----:B------:R1:W0:Y:S01]  /*10f40*/  F2I.U32.TRUNC.NTZ R2, R0 ;  /* 0x0000000000027305 */ /* 0x000222000020f000 */
[----:B------:R-:W-:Y:S05]  /*10f50*/  @!P0 BRA `(.L_x_416) ;  /* 0x0000000000308947 */ /* 0x000fea0003800000 */
        /* <DEDUP_REMOVED lines=12> */
.L_x_416:
[----:B------:R-:W-:Y:S01]  /*11020*/  USHF.R.U64 UR12, UR12, UR15, UR13 ;  /* 0x0000000f0c0c7299 */ /* 0x000fe2000800120d */
[----:B01----:R-:W-:Y:S01]  /*11030*/  I2FP.F32.U32 R0, UR20 ;  /* 0x0000001400007c45 */ /* 0x003fe20008201000 */
[----:B------:R-:W-:Y:S02]  /*11040*/  USHF.R.U32.HI UR4, URZ, UR15, UR13 ;  /* 0x0000000f3f047299 */ /* 0x000fe4000801160d */
[----:B------:R-:W-:Y:S02]  /*11050*/  UIADD3 UR7, UP0, URZ, -UR12, URZ ;  /* 0x8000000c3f077290 */ /* 0x000fe4000ff1e03f */
[----:B------:R-:W-:Y:S01]  /*11060*/  FMUL R0, R0, UR18 ;  /* 0x0000001200007c20 */ /* 0x000fe20008400000 */
[----:B------:R-:W-:Y:S01]  /*11070*/  ULDC.64 UR10, c[0x0][0x620] ;  /* 0x00018800000a7ab9 */ /* 0x000fe20000000a00 */
[----:B------:R-:W-:Y:S01]  /*11080*/  UIADD3.X UR4, URZ, ~UR4, URZ, UP0, !UPT ;  /* 0x800000043f047290 */ /* 0x000fe200087fe43f */
[----:B------:R-:W-:Y:S01]  /*11090*/  UMOV UR8, UR16 ;  /* 0x0000001000087c82 */ /* 0x000fe20008000000 */
[----:B------:R-:W-:-:S02]  /*110a0*/  UMOV UR9, UR17 ;  /* 0x0000001100097c82 */ /* 0x000fc40008000000 */
[----:B------:R-:W0:Y:S01]  /*110b0*/  F2I.U32.TRUNC.NTZ R0, R0 ;  /* 0x0000000000007305 */ /* 0x000e22000020f000 */
[----:B------:R-:W-:Y:S01]  /*110c0*/  UIMAD UR4, UR4, UR10, URZ ;  /* 0x0000000a040472a4 */ /* 0x000fe2000f8e023f */
[----:B------:R-:W-:Y:S01]  /*110d0*/  R2UR UR17, R2 ;  /* 0x00000000021172ca */ /* 0x000fe200000e0000 */
[----:B------:R-:W-:Y:S02]  /*110e0*/  UIMAD.WIDE.U32 UR8, UR7, UR10, UR8 ;  /* 0x0000000a070872a5 */ /* 0x000fe4000f8e0008 */
[----:B------:R-:W-:Y:S01]  /*110f0*/  UIMAD UR7, UR7, UR11, UR4 ;  /* 0x0000000b070772a4 */ /* 0x000fe2000f8e0204 */
[----:B------:R-:W-:Y:S01]  /*11100*/  ULDC UR23, c[0x0][0x658] ;  /* 0x0001960000177ab9 */ /* 0x000fe20000000800 */
[----:B------:R-:W-:Y:S02]  /*11110*/  UMOV UR15, 0xffffffff ;  /* 0xffffffff000f7882 */ /* 0x000fe40000000000 */
[----:B------:R-:W-:Y:S01]  /*11120*/  UIADD3 UR7, UR9, UR7, URZ ;  /* 0x0000000709077290 */ /* 0x000fe2000fffe03f */
[----:B------:R-:W-:Y:S01]  /*11130*/  ULDC UR10, c[0x0][0x618] ;  /* 0x00018600000a7ab9 */ /* 0x000fe20000000800 */
[----:B------:R-:W-:Y:S01]  /*11140*/  ULDC.64 UR4, c[0x0][0x640] ;  /* 0x0001900000047ab9 */ /* 0x000fe20000000a00 */
[----:B------:R-:W-:Y:S01]  /*11150*/  USHF.L.U32 UR19, UR15, UR23, URZ ;  /* 0x000000170f137299 */ /* 0x000fe2000800063f */
[----:B------:R-:W-:Y:S01]  /*11160*/  ISETP.NE.U32.AND P0, PT, RZ, UR4, PT ;  /* 0x00000004ff007c0c */ /* 0x000fe2000bf05070 */
[----:B------:R-:W-:Y:S01]  /*11170*/  USHF.R.U64 UR15, UR8, UR10, UR7 ;  /* 0x0000000a080f7299 */ /* 0x000fe20008001207 */
[----:B0-----:R-:W-:Y:S01]  /*11180*/  R2UR UR11, R0 ;  /* 0x00000000000b72ca */ /* 0x001fe200000e0000 */
[----:B------:R-:W-:Y:S01]  /*11190*/  USHF.R.U32.HI UR7, URZ, UR10, UR7 ;  /* 0x0000000a3f077299 */ /* 0x000fe20008011607 */
[----:B------:R-:W-:Y:S01]  /*111a0*/  ISETP.NE.AND.EX P0, PT, RZ, UR5, PT, P0 ;  /* 0x00000005ff007c0c */ /* 0x000fe2000bf05300 */
[----:B------:R-:W-:Y:S01]  /*111b0*/  ULDC UR22, c[0x0][0x608] ;  /* 0x0001820000167ab9 */ /* 0x000fe20000000800 */
[----:B------:R-:W-:-:S02]  /*111c0*/  UIADD3 UR8, -UR17, URZ, URZ ;  /* 0x0000003f11087290 */ /* 0x000fc4000fffe13f */
[----:B------:R-:W-:Y:S02]  /*111d0*/  USHF.R.U64 UR18, UR15, UR22, UR7 ;  /* 0x000000160f127299 */ /* 0x000fe40008001207 */
[----:B------:R-:W-:Y:S01]  /*111e0*/  USHF.R.U32.HI UR7, URZ, UR22, UR7 ;  /* 0x000000163f077299 */ /* 0x000fe20008011607 */
[----:B------:R-:W-:Y:S01]  /*111f0*/  UMOV UR16, 0x1 ;  /* 0x0000000100107882 */ /* 0x000fe20000000000 */
[----:B------:R-:W-:Y:S02]  /*11200*/  ULDC UR21, c[0x0][0x144] ;  /* 0x0000510000157ab9 */ /* 0x000fe40000000800 */
[----:B------:R-:W-:Y:S01]  /*11210*/  USHF.R.U64 UR17, UR18, UR23, UR7 ;  /* 0x0000001712117299 */ /* 0x000fe20008001207 */
[----:B------:R-:W-:Y:S01]  /*11220*/  ULDC UR13, c[0x0][0x600] ;  /* 0x00018000000d7ab9 */ /* 0x000fe20000000800 */
[----:B------:R-:W-:Y:S02]  /*11230*/  UIADD3 UR22, -UR11, URZ, URZ ;  /* 0x0000003f0b167290 */ /* 0x000fe4000fffe13f */
[----:B------:R-:W-:-:S02]  /*11240*/  USHF.L.U32 UR16, UR16, UR23, URZ ;  /* 0x0000001710107299 */ /* 0x000fc4000800063f */
[----:B------:R-:W-:Y:S02]  /*11250*/  USHF.R.U32.HI UR11, URZ, UR23, UR7 ;  /* 0x000000173f0b7299 */ /* 0x000fe40008011607 */
[----:B------:R-:W-:Y:S02]  /*11260*/  UIADD3 UR14, UR13, -0x1, URZ ;  /* 0xffffffff0d0e7890 */ /* 0x000fe4000fffe03f */
[----:B------:R-:W-:Y:S02]  /*11270*/  ULOP3.LUT UR19, URZ, UR19, URZ, 0x33, !UPT ;  /* 0x000000133f137292 */ /* 0x000fe4000f8e333f */
        /* <DEDUP_REMOVED lines=16> */
.L_x_417:
[----:B------:R-:W-:Y:S01]  /*11380*/  UISETP.NE.AND UP0, UPT, UR38, URZ, UPT ;  /* 0x0000003f2600728c */ /* 0x000fe2000bf05270 */
[----:B------:R-:W-:Y:S01]  /*11390*/  IMAD.MOV.U32 R0, RZ, RZ, 0x1 ;  /* 0x00000001ff007424 */ /* 0x000fe200078e00ff */
[----:B------:R-:W-:Y:S01]  /*113a0*/  USHF.R.U64 UR4, UR10, UR24, UR11 ;  /* 0x000000180a047299 */ /* 0x000fe2000800120b */
[----:B------:R-:W-:Y:S01]  /*113b0*/  IMAD.U32 R19, RZ, RZ, UR12 ;  /* 0x0000000cff137e24 */ /* 0x000fe2000f8e00ff */
[----:B------:R-:W-:Y:S02]  /*113c0*/  ULOP3.LUT UR19, UR18, UR19, URZ, 0xc0, !UPT ;  /* 0x0000001312137292 */ /* 0x000fe4000f8ec03f */
[----:B------:R-:W-:Y:S02]  /*113d0*/  UIADD3 UR5, -UR4, URZ, URZ ;  /* 0x0000003f04057290 */ /* 0x000fe4000fffe13f */
[----:B------:R-:W-:Y:S02]  /*113e0*/  ULOP3.LUT UR14, UR15, UR14, URZ, 0xc0, !UPT ;  /* 0x0000000e0f0e7292 */ /* 0x000fe4000f8ec03f */
[----:B------:R-:W-:-:S02]  /*113f0*/  UIMAD UR4, UR16, UR4, UR19 ;  /* 0x00000004100472a4 */ /* 0x000fc4000f8e0213 */
        /* <DEDUP_REMOVED lines=8> */
[----:B------:R-:W-:-:S07]  /*11480*/  MOV R18, UR4 ;  /* 0x0000000400127c02 */ /* 0x000fce0008000f00 */
.L_x_415:
[----:B------:R-:W-:Y:S01]  /*11490*/  LOP3.LUT P0, RZ, R0, 0xff, RZ, 0xc0, !PT ;  /* 0x000000ff00ff7812 */ /* 0x000fe2000780c0ff */
[----:B------:R-:W-:-:S12]  /*114a0*/  ULOP3.LUT UR45, UR45, 0x1, URZ, 0x3c, !UPT ;  /* 0x000000012d2d7892 */ /* 0x000fd8000f8e3c3f */
[----:B------:R-:W-:Y:S05]  /*114b0*/  @P0 BRA `(.L_x_418) ;  /* 0xffffff0000840947 */ /* 0x000fea000383ffff */
[----:B------:R-:W-:Y:S05]  /*114c0*/  EXIT ;  /* 0x000000000000794d */ /* 0x000fea0003800000 */
.L_x_13:
[----:B------:R-:W-:-:S08]  /*114d0*/  ISETP.NE.AND P0, PT, RZ, UR8, PT ;  /* 0x00000008ff007c0c */ /* 0x000fd0000bf05270 */
[----:B-----5:R-:W0:-:S00]  /*114e0*/  USETMAXREG.DEALLOC.CTAPOOL 0x28 ;  /* 0x00000028000079c8 */ /* 0x020e0000080e0500 */
[----:B------:R-:W-:Y:S05]  /*114f0*/  @P0 EXIT ;  /* 0x000000000000094d */ /* 0x000fea0003800000 */
[----:B0-----:R-:W-:Y:S01]  /*11500*/  LOP3.LUT P0, RZ, R0, 0xff, RZ, 0xc0, !PT ;  /* 0x000000ff00ff7812 */ /* 0x001fe2000780c0ff */
[----:B------:R-:W-:Y:S02]  /*11510*/  IMAD.MOV.U32 R0, RZ, RZ, 0x1 ;  /* 0x00000001ff007424 */ /* 0x000fe400078e00ff */
[----:B------:R-:W-:-:S10]  /*11520*/  IMAD.MOV.U32 R8, RZ, RZ, RZ ;  /* 0x000000ffff087224 */ /* 0x000fd400078e00ff */
[----:B------:R-:W-:Y:S05]  /*11530*/  @!P0 BRA `(.L_x_419) ;  /* 0x0000000c00148947 */ /* 0x000fea0003800000 */
[----:B------:R-:W-:Y:S01]  /*11540*/  LOP3.LUT P0, RZ, R4, 0x1f, RZ, 0xc0, !PT ;  /* 0x0000001f04ff7812 */ /* 0x000fe2000780c0ff */
[----:B------:R-:W-:Y:S01]  /*11550*/  ULDC UR5, c[0x0][0x658] ;  /* 0x0001960000057ab9 */ /* 0x000fe20000000800 */
[----:B------:R-:W-:Y:S01]  /*11560*/  UMOV UR6, 0xffffffff ;  /* 0xffffffff00067882 */ /* 0x000fe20000000000 */
[----:B------:R-:W-:Y:S01]  /*11570*/  BSSY B0, `(.L_x_419) ;  /* 0x00000c1000007945 */ /* 0x000fe20003800000 */
[----:B------:R-:W-:Y:S01]  /*11580*/  USHF.L.U32 UR6, UR6, UR5, URZ ;  /* 0x0000000506067299 */ /* 0x000fe2000800063f */
[C---:B------:R-:W-:Y:S01]  /*11590*/  ISETP.NE.AND P3, PT, R3.reuse, RZ, PT ;  /* 0x000000ff0300720c */ /* 0x040fe20003f65270 */
[----:B------:R-:W-:Y:S01]  /*115a0*/  IMAD.MOV.U32 R9, RZ, RZ, 0x1 ;  /* 0x00000001ff097424 */ /* 0x000fe200078e00ff */
[----:B------:R-:W-:Y:S01]  /*115b0*/  ISETP.NE.OR P0, PT, R3, RZ, !P0 ;  /* 0x000000ff0300720c */ /* 0x000fe20004705670 */
[----:B------:R-:W-:Y:S01]  /*115c0*/  IMAD.MOV.U32 R8, RZ, RZ, RZ ;  /* 0x000000ffff087224 */ /* 0x000fe200078e00ff */
[----:B------:R-:W-:Y:S01]  /*115d0*/  MOV R0, 0x1 ;  /* 0x0000000100007802 */ /* 0x000fe20000000f00 */
[----:B------:R-:W-:Y:S01]  /*115e0*/  ULDC UR4, c[0x0][0x600] ;  /* 0x0001800000047ab9 */ /* 0x000fe20000000800 */
[----:B------:R-:W-:Y:S01]  /*115f0*/  UMOV UR7, 0x1 ;  /* 0x0000000100077882 */ /* 0x000fe20000000000 */
[----:B------:R-:W-:-:S02]  /*11600*/  UIADD3 UR19, UR39, 0x1, URZ ;  /* 0x0000000127137890 */ /* 0x000fc4000fffe03f */
[----:B------:R-:W-:Y:S02]  /*11610*/  ULOP3.LUT UR22, UR36, 0x2, URZ, 0xfc, !UPT ;  /* 0x0000000224167892 */ /* 0x000fe4000f8efc3f */
[----:B------:R-:W-:Y:S02]  /*11620*/  UIADD3 UR4, UR4, -0x1, URZ ;  /* 0xffffffff04047890 */ /* 0x000fe4000fffe03f */
[----:B------:R-:W-:Y:S02]  /*11630*/  USHF.L.U32 UR5, UR7, UR5, URZ ;  /* 0x0000000507057299 */ /* 0x000fe4000800063f */
[----:B------:R-:W-:Y:S01]  /*11640*/  ULOP3.LUT UR6, URZ, UR6, URZ, 0x33, !UPT ;  /* 0x000000063f067292 */ /* 0x000fe2000f8e333f */
[----:B------:R-:W-:-:S11]  /*11650*/  ULDC.64 UR20, c[0x0][0x198] ;  /* 0x0000660000147ab9 */ /* 0x000fd60000000a00 */
.L_x_431:
[----:B------:R-:W-:-:S03]  /*11660*/  UMOV UR7, 0xffffffff ;  /* 0xffffffff00077882 */ /* 0x000fc60000000000 */
[----:B------:R-:W-:Y:S05]  /*11670*/  BRA.DIV UR7, `(.L_x_420) ;  /* 0x0000001607947947 */ /* 0x000fea000b800000 */
[----:B------:R-:W-:-:S13]  /*11680*/  ELECT P6, URZ, PT ;  /* 0x00000000003f782f */ /* 0x000fda00038c0000 */
.L_x_456:
[----:B------:R-:W0:Y:S01]  /*11690*/  LDC R3, c[0x0][0x28c] ;  /* 0x0000a300ff037b82 */ /* 0x000e220000000800 */
[----:B------:R-:W-:Y:S01]  /*116a0*/  BSSY B1, `(.L_x_421) ;  /* 0x0000038000017945 */ /* 0x000fe20003800000 */
[----:B0-----:R-:W-:-:S13]  /*116b0*/  ISETP.LT.OR P6, PT, R3, 0x1, !P6 ;  /* 0x000000010300780c */ /* 0x001fda00077c1670 */
[----:B------:R-:W-:Y:S05]  /*116c0*/  @P6 BRA `(.L_x_422) ;  /* 0x0000000000d46947 */ /* 0x000fea0003800000 */
[----:B------:R-:W-:Y:S01]  /*116d0*/  IMAD R6, R2, 0x180, RZ ;  /* 0x0000018002067824 */ /* 0x000fe200078e02ff */
[----:B------:R-:W-:Y:S01]  /*116e0*/  MOV R12, UR19 ;  /* 0x00000013000c7c02 */ /* 0x000fe20008000f00 */
[----:B------:R-:W-:Y:S02]  /*116f0*/  IMAD.SHL.U32 R18, R18, 0x40, RZ ;  /* 0x0000004012127824 */ /* 0x000fe400078e00ff */
[----:B------:R-:W-:Y:S02]  /*11700*/  IMAD.MOV.U32 R11, RZ, RZ, RZ ;  /* 0x000000ffff0b7224 */ /* 0x000fe400078e00ff */
[----:B------:R-:W-:Y:S02]  /*11710*/  IMAD.MOV.U32 R2, RZ, RZ, R0 ;  /* 0x000000ffff027224 */ /* 0x000fe400078e0000 */
[----:B------:R-:W-:-:S07]  /*11720*/  IMAD.MOV.U32 R3, RZ, RZ, R8 ;  /* 0x000000ffff037224 */ /* 0x000fce00078e0008 */
.L_x_426:
[----:B------:R-:W0:Y:S01]  /*11730*/  S2R R5, SR_CgaCtaId ;  /* 0x0000000000057919 */ /* 0x000e220000008800 */
[----:B------:R-:W-:-:S04]  /*11740*/  MOV R4, 0x400 ;  /* 0x0000040000047802 */ /* 0x000fc80000000f00 */
[----:B0-----:R-:W-:Y:S02]  /*11750*/  LEA R10, R5, R4, 0x18 ;  /* 0x00000004050a7211 */ /* 0x001fe400078ec0ff */
[----:B------:R-:W-:Y:S01]  /*11760*/  SHF.L.U32 R4, R2, 0x1f, RZ ;  /* 0x0000001f02047819 */ /* 0x000fe200000006ff */
[----:B------:R-:W0:Y:S02]  /*11770*/  @!P3 LDC R5, c[0x0][0x500] ;  /* 0x00014000ff05bb82 */ /* 0x000e240000000800 */
[----:B------:R-:W-:-:S04]  /*11780*/  IMAD R7, R3, 0x8, R10 ;  /* 0x0000000803077824 */ /* 0x000fc800078e020a */
[----:B------:R-:W1:Y:S02]  /*11790*/  SYNCS.PHASECHK.TRANS64.TRYWAIT P1, [R7+URZ+0x80], R4 ;  /* 0x00008004070075a7 */ /* 0x000e64000802017f */
[----:B-1----:R-:W-:Y:S05]  /*117a0*/  @!P1 BRA `(.L_x_423) ;  /* 0x0000001400689947 */ /* 0x002fea0003800000 */
.L_x_457:
[----:B------:R-:W-:Y:S01]  /*117b0*/  UPRMT UR7, UR22, 0x9910, URZ ;  /* 0x0000991016077896 */ /* 0x000fe2000800003f */
[----:B0-----:R0:W-:Y:S03]  /*117c0*/  @!P3 SYNCS.ARRIVE.TRANS64 RZ, [R7+URZ], R5 ;  /* 0x0000000507ffb9a7 */ /* 0x0011e6000800003f */
[----:B------:R-:W-:-:S06]  /*117d0*/  UISETP.NE.AND UP0, UPT, UR7, 0x2, UPT ;  /* 0x000000020700788c */ /* 0x000fcc000bf05270 */
[----:B------:R-:W-:-:S13]  /*117e0*/  PLOP3.LUT P1, PT, PT, PT, UP0, 0x80, 0x0 ;  /* 0x000000000000781c */ /* 0x000fda0003f2f008 */
[----:B0-----:R-:W-:Y:S05]  /*117f0*/  @P1 BRA `(.L_x_424) ;  /* 0x0000000000041947 */ /* 0x001fea0003800000 */
[----:B------:R-:W-:Y:S01]  /*11800*/  BPT.TRAP 0x1 ;  /* 0x000000040000795c */ /* 0x000fe20000300000 */
.L_x_424:
[----:B------:R-:W-:Y:S05]  /*11810*/  @P0 BRA `(.L_x_425) ;  /* 0x0000000000040947 */ /* 0x000fea0003800000 */
[----:B------:R-:W-:Y:S01]  /*11820*/  BPT.TRAP 0x1 ;  /* 0x000000040000795c */ /* 0x000fe20000300000 */
.L_x_425:
[C---:B-1----:R-:W-:Y:S01]  /*11830*/  LEA R4, R3.reuse, R10, 0xb ;  /* 0x0000000a03047211 */ /* 0x042fe200078e58ff */
[----:B------:R-:W-:Y:S01]  /*11840*/  IMAD R10, R3, 0x3000, R10 ;  /* 0x00003000030a7824 */ /* 0x000fe200078e020a */
[----:B------:R-:W-:Y:S01]  /*11850*/  R2UR UR9, R7 ;  /* 0x00000000070972ca */ /* 0x000fe200000e0000 */
[----:B------:R-:W-:Y:S01]  /*11860*/  VIADD R12, R12, 0xffffffff ;  /* 0xffffffff0c0c7836 */ /* 0x000fe20000000000 */
[----:B------:R-:W-:Y:S01]  /*11870*/  R2UR UR7, R4 ;  /* 0x00000000040772ca */ /* 0x000fe200000e0000 */
[----:B------:R-:W-:Y:S01]  /*11880*/  UIADD3 UR14, UP0, UR20, 0xf0, URZ ;  /* 0x000000f0140e7890 */ /* 0x000fe2000ff1e03f */
[----:B------:R-:W-:Y:S01]  /*11890*/  R2UR UR8, R10 ;  /* 0x000000000a0872ca */ /* 0x000fe200000e0000 */
[----:B------:R-:W-:Y:S01]  /*118a0*/  UIADD3 UR24, UP1, UR20, 0x1f0, URZ ;  /* 0x000001f014187890 */ /* 0x000fe2000ff3e03f */
[----:B------:R-:W-:Y:S01]  /*118b0*/  R2UR UR11, R18 ;  /* 0x00000000120b72ca */ /* 0x000fe200000e0000 */
[----:B------:R-:W-:Y:S01]  /*118c0*/  UIADD3.X UR15, URZ, UR21, URZ, UP0, !UPT ;  /* 0x000000153f0f7290 */ /* 0x000fe200087fe43f */
[----:B------:R-:W-:Y:S01]  /*118d0*/  R2UR UR10, R11 ;  /* 0x000000000b0a72ca */ /* 0x000fe200000e0000 */
[----:B------:R-:W-:Y:S01]  /*118e0*/  VIADD R3, R3, 0x1 ;  /* 0x0000000103037836 */ /* 0x000fe20000000000 */
[----:B------:R-:W-:Y:S01]  /*118f0*/  R2UR UR12, R19 ;  /* 0x00000000130c72ca */ /* 0x000fe200000e0000 */
[----:B------:R-:W-:Y:S01]  /*11900*/  UIADD3.X UR25, URZ, UR21, URZ, UP1, !UPT ;  /* 0x000000153f197290 */ /* 0x000fe20008ffe43f */
[----:B------:R-:W-:Y:S01]  /*11910*/  R2UR UR18, R6 ;  /* 0x00000000061272ca */ /* 0x000fe200000e0000 */
[----:B------:R-:W-:Y:S01]  /*11920*/  UMOV UR16, 0x0 ;  /* 0x0000000000107882 */ /* 0x000fe20000000000 */
[----:B------:R-:W-:Y:S01]  /*11930*/  ISETP.GT.AND P2, PT, R12, 0x1, PT ;  /* 0x000000010c00780c */ /* 0x000fe20003f44270 */
[----:B------:R-:W-:Y:S01]  /*11940*/  UIADD3 UR7, UR7, 0x200, URZ ;  /* 0x0000020007077890 */ /* 0x000fe2000fffe03f */
[----:B------:R-:W-:Y:S01]  /*11950*/  ISETP.NE.AND P1, PT, R3, 0x10, PT ;  /* 0x000000100300780c */ /* 0x000fe20003f25270 */
[----:B------:R-:W-:Y:S01]  /*11960*/  UIADD3 UR13, UR8, 0x8200, URZ ;  /* 0x00008200080d7890 */ /* 0x000fe2000fffe03f */
[----:B------:R-:W-:Y:S01]  /*11970*/  VIADD R11, R11, 0x10 ;  /* 0x000000100b0b7836 */ /* 0x000fe20000000000 */
[----:B------:R-:W-:Y:S01]  /*11980*/  UMOV UR17, 0x10000000 ;  /* 0x1000000000117882 */ /* 0x000fe20000000000 */
[----:B------:R-:W-:-:S02]  /*11990*/  SEL R5, RZ, 0x1, P1 ;  /* 0x00000001ff057807 */ /* 0x000fc40000800000 */
[----:B------:R-:W-:Y:S01]  /*119a0*/  UMOV UR8, UR7 ;  /* 0x0000000700087c82 */ /* 0x000fe20008000000 */
[----:B------:R-:W-:Y:S01]  /*119b0*/  SEL R3, R3, RZ, P1 ;  /* 0x000000ff03037207 */ /* 0x000fe20000800000 */
[----:B------:R0:W-:Y:S01]  /*119c0*/  UTMALDG.3D [UR8], [UR14], desc[UR16] ;  /* 0x000010080e0075b4 */ /* 0x0001e20008011000 */
[----:B------:R-:W-:Y:S01]  /*119d0*/  LOP3.LUT R2, R2, R5, RZ, 0x3c, !PT ;  /* 0x0000000502027212 */ /* 0x000fe200078e3cff */
[----:B0-----:R-:W-:Y:S01]  /*119e0*/  UMOV UR8, UR13 ;  /* 0x0000000d00087c82 */ /* 0x001fe20008000000 */
[----:B------:R-:W-:Y:S02]  /*119f0*/  UMOV UR11, UR18 ;  /* 0x00000012000b7c82 */ /* 0x000fe40008000000 */
[----:B------:R0:W-:Y:S02]  /*11a00*/  UTMALDG.3D [UR8], [UR24], desc[UR16] ;  /* 0x00001008180075b4 */ /* 0x0001e40008011000 */
[----:B0-----:R-:W-:Y:S05]  /*11a10*/  @P2 BRA `(.L_x_426) ;  /* 0xfffffffc00442947 */ /* 0x001fea000383ffff */
.L_x_422:
[----:B------:R-:W-:Y:S05]  /*11a20*/  BSYNC B1 ;  /* 0x0000000000017941 */ /* 0x000fea0003800000 */
.L_x_421:
[----:B------:R-:W-:Y:S01]  /*11a30*/  LOP3.LUT P4, RZ, R9, 0xff, RZ, 0xc0, !PT ;  /* 0x000000ff09ff7812 */ /* 0x000fe2000788c0ff */
[----:B------:R-:W-:Y:S01]  /*11a40*/  ULDC.64 UR8, c[0x0][0x650] ;  /* 0x0001940000087ab9 */ /* 0x000fe20000000a00 */
[----:B------:R-:W-:Y:S01]  /*11a50*/  IADD3 R8, R8, UR39, RZ ;  /* 0x0000002708087c10 */ /* 0x000fe2000fffe0ff */
[----:B------:R-:W-:Y:S01]  /*11a60*/  BSSY B1, `(.L_x_427) ;  /* 0x000006f000017945 */ /* 0x000fe20003800000 */
[----:B------:R-:W-:Y:S01]  /*11a70*/  IMAD.MOV.U32 R18, RZ, RZ, -0x1 ;  /* 0xffffffffff127424 */ /* 0x000fe200078e00ff */
[----:B------:R-:W-:Y:S02]  /*11a80*/  MOV R19, 0xffffffff ;  /* 0xffffffff00137802 */ /* 0x000fe40000000f00 */
[C---:B------:R-:W-:Y:S02]  /*11a90*/  ISETP.GT.U32.AND P1, PT, R8.reuse, 0xf, PT ;  /* 0x0000000f0800780c */ /* 0x040fe40003f24070 */
[----:B------:R-:W-:Y:S02]  /*11aa0*/  SHF.R.U32.HI R2, RZ, 0x4, R8 ;  /* 0x00000004ff027819 */ /* 0x000fe40000011608 */
[----:B------:R-:W-:-:S02]  /*11ab0*/  LOP3.LUT R8, R8, 0xf, RZ, 0xc0, !PT ;  /* 0x0000000f08087812 */ /* 0x000fc400078ec0ff */
[----:B------:R-:W0:Y:S01]  /*11ac0*/  @P4 S2R R4, SR_CgaCtaId ;  /* 0x0000000000044919 */ /* 0x000e220000008800 */
[----:B------:R-:W-:Y:S02]  /*11ad0*/  @P4 MOV R3, 0x400 ;  /* 0x0000040000034802 */ /* 0x000fe40000000f00 */
[----:B------:R-:W-:Y:S02]  /*11ae0*/  LOP3.LUT R2, R2, 0x1, RZ, 0xc0, !PT ;  /* 0x0000000102027812 */ /* 0x000fe400078ec0ff */
[----:B------:R-:W-:Y:S02]  /*11af0*/  PRMT R9, RZ, 0x7610, R9 ;  /* 0x00007610ff097816 */ /* 0x000fe40000000009 */
[----:B------:R-:W-:Y:S02]  /*11b00*/  ISETP.NE.U32.AND P2, PT, R2, 0x1, PT ;  /* 0x000000010200780c */ /* 0x000fe40003f45070 */
[----:B0-----:R-:W-:Y:S01]  /*11b10*/  @P4 LEA R3, R4, R3, 0x18 ;  /* 0x0000000304034211 */ /* 0x001fe200078ec0ff */
[----:B------:R-:W-:-:S03]  /*11b20*/  IMAD.U32 R4, RZ, RZ, UR39 ;  /* 0x00000027ff047e24 */ /* 0x000fc6000f8e00ff */
[----:B------:R0:W-:Y:S01]  /*11b30*/  @P4 SYNCS.ARRIVE.TRANS64.A1T0 RZ, [R3+URZ+0x138], RZ ;  /* 0x000138ff03ff49a7 */ /* 0x0001e2000810003f */
[----:B------:R-:W-:Y:S02]  /*11b40*/  IADD3 R16, P4, R16, UR52, RZ ;  /* 0x0000003410107c10 */ /* 0x000fe4000ff9e0ff */
[----:B------:R-:W-:Y:S02]  /*11b50*/  ISETP.LT.U32.AND P1, PT, R4, 0x10, P1 ;  /* 0x000000100400780c */ /* 0x000fe40000f21070 */
[----:B------:R-:W-:Y:S02]  /*11b60*/  IADD3.X R17, R17, UR37, RZ, P4, !PT ;  /* 0x0000002511117c10 */ /* 0x000fe4000a7fe4ff */
[----:B------:R-:W-:Y:S02]  /*11b70*/  ISETP.GE.U32.AND P4, PT, R16, UR8, PT ;  /* 0x0000000810007c0c */ /* 0x000fe4000bf86070 */
[----:B0-----:R-:W-:Y:S02]  /*11b80*/  SEL R3, RZ, 0x1, !P1 ;  /* 0x00000001ff037807 */ /* 0x001fe40004800000 */
[----:B------:R-:W-:-:S02]  /*11b90*/  ISETP.GE.U32.AND.EX P1, PT, R17, UR9, PT, P4 ;  /* 0x0000000911007c0c */ /* 0x000fc4000bf26140 */
[----:B------:R-:W-:-:S04]  /*11ba0*/  ISETP.GT.U32.AND P2, PT, R4, 0xf, !P2 ;  /* 0x0000000f0400780c */ /* 0x000fc80005744070 */
[----:B------:R-:W-:-:S04]  /*11bb0*/  SEL R2, RZ, 0x1, !P2 ;  /* 0x00000001ff027807 */ /* 0x000fc80005000000 */
[--C-:B------:R-:W-:Y:S01]  /*11bc0*/  LOP3.LUT R0, R2, R0, R3.reuse, 0x96, !PT ;  /* 0x0000000002007212 */ /* 0x100fe200078e9603 */
[----:B------:R-:W-:Y:S01]  /*11bd0*/  IMAD.MOV.U32 R2, RZ, RZ, -0x1 ;  /* 0xffffffffff027424 */ /* 0x000fe200078e00ff */
[----:B------:R-:W-:Y:S01]  /*11be0*/  PRMT R3, RZ, 0x7610, R3 ;  /* 0x00007610ff037816 */ /* 0x000fe20000000003 */
[----:B------:R-:W-:Y:S06]  /*11bf0*/  @P1 BRA `(.L_x_428) ;  /* 0x0000000400541947 */ /* 0x000fec0003800000 */
[----:B------:R-:W0:Y:S01]  /*11c00*/  S2UR UR7, SR_CTAID.X ;  /* 0x00000000000779c3 */ /* 0x000e220000002500 */
[----:B------:R-:W-:Y:S01]  /*11c10*/  ULDC.64 UR8, c[0x0][0x628] ;  /* 0x00018a0000087ab9 */ /* 0x000fe20000000a00 */
[----:B------:R-:W-:Y:S01]  /*11c20*/  ULDC UR10, c[0x0][0x150] ;  /* 0x00005400000a7ab9 */ /* 0x000fe20000000800 */
[----:B------:R-:W-:Y:S01]  /*11c30*/  ISETP.NE.U32.AND P1, PT, RZ, UR8, PT ;  /* 0x00000008ff007c0c */ /* 0x000fe2000bf25070 */
[----:B------:R-:W-:Y:S01]  /*11c40*/  ULDC UR11, c[0x0][0x630] ;  /* 0x00018c00000b7ab9 */ /* 0x000fe20000000800 */
[----:B------:R-:W-:Y:S01]  /*11c50*/  ULDC UR13, c[0x0][0x154] ;  /* 0x00005500000d7ab9 */ /* 0x000fe20000000800 */
[----:B------:R-:W-:Y:S01]  /*11c60*/  IMAD.MOV.U32 R2, RZ, RZ, R16 ;  /* 0x000000ffff027224 */ /* 0x000fe200078e0010 */
[----:B------:R-:W-:Y:S01]  /*11c70*/  ISETP.NE.AND.EX P1, PT, RZ, UR9, PT, P1 ;  /* 0x00000009ff007c0c */ /* 0x000fe2000bf25310 */
[----:B------:R-:W1:Y:S01]  /*11c80*/  S2UR UR12, SR_CTAID.Y ;  /* 0x00000000000c79c3 */ /* 0x000e620000002600 */
[----:B0-----:R-:W-:-:S05]  /*11c90*/  I2FP.F32.U32 R3, UR7 ;  /* 0x0000000700037c45 */ /* 0x001fca0008201000 */
[----:B------:R-:W-:Y:S01]  /*11ca0*/  FMUL R10, R3, UR10 ;  /* 0x0000000a030a7c20 */ /* 0x000fe20008400000 */
[----:B------:R-:W-:-:S05]  /*11cb0*/  IMAD.MOV.U32 R3, RZ, RZ, R17 ;  /* 0x000000ffff037224 */ /* 0x000fca00078e0011 */
[----:B------:R-:W-:Y:S05]  /*11cc0*/  @!P1 BRA `(.L_x_429) ;  /* 0x0000000000289947 */ /* 0x000fea0003800000 */
[----:B------:R-:W-:Y:S02]  /*11cd0*/  ULDC UR10, c[0x0][0x634] ;  /* 0x00018d00000a7ab9 */ /* 0x000fe40000000800 */
[----:B------:R-:W-:-:S05]  /*11ce0*/  IADD3 R7, P1, R16, UR10, RZ ;  /* 0x0000000a10077c10 */ /* 0x000fca000ff3e0ff */
[----:B------:R-:W-:-:S04]  /*11cf0*/  IMAD.X R11, RZ, RZ, R17, P1 ;  /* 0x000000ffff0b7224 */ /* 0x000fc800008e0611 */
[----:B------:R-:W-:-:S04]  /*11d00*/  IMAD.WIDE.U32 R4, R11, UR8, RZ ;  /* 0x000000080b047c25 */ /* 0x000fc8000f8e00ff */
[----:B------:R-:W-:-:S04]  /*11d10*/  IMAD.WIDE.U32 R4, P1, R7, UR9, R4 ;  /* 0x0000000907047c25 */ /* 0x000fc8000f820004 */
[----:B------:R-:W-:Y:S01]  /*11d20*/  IMAD.WIDE.U32 R6, R7, UR8, RZ ;  /* 0x0000000807067c25 */ /* 0x000fe2000f8e00ff */
[----:B------:R-:W-:-:S03]  /*11d30*/  IADD3.X R3, RZ, RZ, RZ, P1, !PT ;  /* 0x000000ffff037210 */ /* 0x000fc60000ffe4ff */
[----:B------:R-:W-:Y:S01]  /*11d40*/  IMAD.MOV.U32 R2, RZ, RZ, R5 ;  /* 0x000000ffff027224 */ /* 0x000fe200078e0005 */
[----:B------:R-:W-:-:S05]  /*11d50*/  IADD3 RZ, P1, R7, R4, RZ ;  /* 0x0000000407ff7210 */ /* 0x000fca0007f3e0ff */
[----:B------:R-:W-:-:S08]  /*11d60*/  IMAD.WIDE.U32.X R2, R11, UR9, R2, P1 ;  /* 0x000000090b027c25 */ /* 0x000fd000088e0402 */
.L_x_429:
[--C-:B------:R-:W-:Y:S01]  /*11d70*/  SHF.R.U64 R19, R2, UR11, R3.reuse ;  /* 0x0000000b02137c19 */ /* 0x100fe20008001203 */
[----:B------:R-:W0:Y:S01]  /*11d80*/  F2I.U32.TRUNC.NTZ R10, R10 ;  /* 0x0000000a000a7305 */ /* 0x000e22000020f000 */
[----:B------:R-:W-:Y:S01]  /*11d90*/  SHF.R.U32.HI R2, RZ, UR11, R3 ;  /* 0x0000000bff027c19 */ /* 0x000fe20008011603 */
[----:B------:R-:W-:Y:S01]  /*11da0*/  ULDC.64 UR8, c[0x0][0x620] ;  /* 0x0001880000087ab9 */ /* 0x000fe20000000a00 */
[----:B------:R-:W-:Y:S01]  /*11db0*/  IADD3 R5, P1, RZ, -R19, RZ ;  /* 0x80000013ff057210 */ /* 0x000fe20007f3e0ff */
[----:B------:R-:W-:Y:S01]  /*11dc0*/  ULDC.64 UR14, c[0x0][0x640] ;  /* 0x00019000000e7ab9 */ /* 0x000fe20000000a00 */
[----:B-1----:R-:W-:Y:S01]  /*11dd0*/  I2FP.F32.U32 R4, UR12 ;  /* 0x0000000c00047c45 */ /* 0x002fe20008201000 */
[----:B------:R-:W1:Y:S01]  /*11de0*/  LDC R15, c[0x0][0x610] ;  /* 0x00018400ff0f7b82 */ /* 0x000e620000000800 */
[----:B------:R-:W-:Y:S01]  /*11df0*/  ULDC UR11, c[0x0][0x658] ;  /* 0x00019600000b7ab9 */ /* 0x000fe20000000800 */
[----:B------:R-:W-:Y:S01]  /*11e00*/  IMAD.X R2, RZ, RZ, ~R2, P1 ;  /* 0x000000ffff027224 */ /* 0x000fe200008e0e02 */
[----:B------:R-:W-:Y:S01]  /*11e10*/  ISETP.NE.U32.AND P1, PT, RZ, UR14, PT ;  /* 0x0000000eff007c0c */ /* 0x000fe2000bf25070 */
[----:B------:R-:W-:Y:S01]  /*11e20*/  FMUL R6, R4, UR13 ;  /* 0x0000000d04067c20 */ /* 0x000fe20008400000 */
[----:B------:R-:W-:Y:S01]  /*11e30*/  ULDC UR13, c[0x0][0x648] ;  /* 0x00019200000d7ab9 */ /* 0x000fe20000000800 */
[----:B------:R-:W-:Y:S01]  /*11e40*/  IMAD R4, R2, UR8, RZ ;  /* 0x0000000802047c24 */ /* 0x000fe2000f8e02ff */
[----:B------:R-:W-:Y:S01]  /*11e50*/  ISETP.NE.AND.EX P1, PT, RZ, UR15, PT, P1 ;  /* 0x0000000fff007c0c */ /* 0x000fe2000bf25310 */
[C---:B------:R-:W-:Y:S01]  /*11e60*/  IMAD.WIDE.U32 R2, R5.reuse, UR8, R16 ;  /* 0x0000000805027c25 */ /* 0x040fe2000f8e0010 */
[----:B0-----:R-:W-:Y:S01]  /*11e70*/  R2UR UR8, R10 ;  /* 0x000000000a0872ca */ /* 0x001fe200000e0000 */
[----:B------:R-:W0:Y:S02]  /*11e80*/  F2I.U32.TRUNC.NTZ R6, R6 ;  /* 0x0000000600067305 */ /* 0x000e24000020f000 */
[----:B------:R-:W-:Y:S01]  /*11e90*/  IMAD R5, R5, UR9, R4 ;  /* 0x0000000905057c24 */ /* 0x000fe2000f8e0204 */
[----:B------:R-:W-:-:S03]  /*11ea0*/  ULDC UR9, c[0x0][0x618] ;  /* 0x0001860000097ab9 */ /* 0x000fc60000000800 */
[----:B------:R-:W-:-:S05]  /*11eb0*/  IMAD.IADD R3, R3, 0x1, R5 ;  /* 0x0000000103037824 */ /* 0x000fca00078e0205 */
[--C-:B------:R-:W-:Y:S02]  /*11ec0*/  SHF.R.U64 R10, R2, UR9, R3.reuse ;  /* 0x00000009020a7c19 */ /* 0x100fe40008001203 */
[----:B------:R-:W-:Y:S01]  /*11ed0*/  SHF.R.U32.HI R3, RZ, UR9, R3 ;  /* 0x00000009ff037c19 */ /* 0x000fe20008011603 */
[----:B------:R-:W-:Y:S01]  /*11ee0*/  ULDC UR9, c[0x0][0x608] ;  /* 0x0001820000097ab9 */ /* 0x000fe20000000800 */
[----:B0-----:R-:W-:Y:S02]  /*11ef0*/  R2UR UR10, R6 ;  /* 0x00000000060a72ca */ /* 0x001fe400000e0000 */
[--C-:B------:R-:W-:Y:S02]  /*11f00*/  SHF.R.U64 R12, R10, UR9, R3.reuse ;  /* 0x000000090a0c7c19 */ /* 0x100fe40008001203 */
[----:B------:R-:W-:Y:S01]  /*11f10*/  SHF.R.U32.HI R3, RZ, UR9, R3 ;  /* 0x00000009ff037c19 */ /* 0x000fe20008011603 */
[----:B------:R-:W-:-:S03]  /*11f20*/  UIADD3 UR9, -UR8, URZ, URZ ;  /* 0x0000003f08097290 */ /* 0x000fc6000fffe13f */
[--C-:B------:R-:W-:Y:S01]  /*11f30*/  SHF.R.U64 R13, R12, UR11, R3.reuse ;  /* 0x0000000b0c0d7c19 */ /* 0x100fe20008001203 */
[----:B------:R-:W-:Y:S01]  /*11f40*/  ULDC UR8, c[0x0][0x144] ;  /* 0x0000510000087ab9 */ /* 0x000fe20000000800 */
[----:B------:R-:W-:Y:S02]  /*11f50*/  SHF.R.U32.HI R3, RZ, UR11, R3 ;  /* 0x0000000bff037c19 */ /* 0x000fe40008011603 */
[----:B------:R-:W-:Y:S01]  /*11f60*/  MOV R2, R13 ;  /* 0x0000000d00027202 */ /* 0x000fe20000000f00 */
[----:B------:R-:W-:Y:S06]  /*11f70*/  @!P1 BRA `(.L_x_430) ;  /* 0x0000000000289947 */ /* 0x000fec0003800000 */
[----:B------:R-:W-:Y:S02]  /*11f80*/  ULDC UR11, c[0x0][0x64c] ;  /* 0x00019300000b7ab9 */ /* 0x000fe40000000800 */
[----:B------:R-:W-:-:S05]  /*11f90*/  IADD3 R7, P1, R13, UR11, RZ ;  /* 0x0000000b0d077c10 */ /* 0x000fca000ff3e0ff */
[----:B------:R-:W-:-:S04]  /*11fa0*/  IMAD.X R11, RZ, RZ, R3, P1 ;  /* 0x000000ffff0b7224 */ /* 0x000fc800008e0603 */
[----:B------:R-:W-:-:S04]  /*11fb0*/  IMAD.WIDE.U32 R4, R11, UR14, RZ ;  /* 0x0000000e0b047c25 */ /* 0x000fc8000f8e00ff */
[----:B------:R-:W-:-:S04]  /*11fc0*/  IMAD.WIDE.U32 R4, P1, R7, UR15, R4 ;  /* 0x0000000f07047c25 */ /* 0x000fc8000f820004 */
[----:B------:R-:W-:-:S04]  /*11fd0*/  IMAD.WIDE.U32 R6, R7, UR14, RZ ;  /* 0x0000000e07067c25 */ /* 0x000fc8000f8e00ff */
[----:B------:R-:W-:Y:S01]  /*11fe0*/  IMAD.X R3, RZ, RZ, RZ, P1 ;  /* 0x000000ffff037224 */ /* 0x000fe200008e06ff */
[----:B------:R-:W-:Y:S01]  /*11ff0*/  IADD3 RZ, P1, R7, R4, RZ ;  /* 0x0000000407ff7210 */ /* 0x000fe20007f3e0ff */
[----:B------:R-:W-:-:S04]  /*12000*/  IMAD.MOV.U32 R2, RZ, RZ, R5 ;  /* 0x000000ffff027224 */ /* 0x000fc800078e0005 */
[----:B------:R-:W-:-:S08]  /*12010*/  IMAD.WIDE.U32.X R2, R11, UR15, R2, P1 ;  /* 0x0000000f0b027c25 */ /* 0x000fd000088e0402 */
.L_x_430:
[----:B------:R-:W-:Y:S01]  /*12020*/  UISETP.NE.AND UP0, UPT, UR38, URZ, UPT ;  /* 0x0000003f2600728c */ /* 0x000fe2000bf05270 */
[----:B------:R-:W-:Y:S01]  /*12030*/  SHF.R.U64 R3, R2, UR13, R3 ;  /* 0x0000000d02037c19 */ /* 0x000fe20008001203 */
[----:B------:R-:W-:Y:S01]  /*12040*/  UIADD3 UR10, -UR10, URZ, URZ ;  /* 0x0000003f0a0a7290 */ /* 0x000fe2000fffe13f */
[----:B------:R-:W-:Y:S01]  /*12050*/  LOP3.LUT R2, R12, UR6, RZ, 0xc0, !PT ;  /* 0x000000060c027c12 */ /* 0x000fe2000f8ec0ff */
[----:B------:R-:W-:Y:S01]  /*12060*/  UIMAD UR7, UR8, UR9, UR7 ;  /* 0x00000009080772a4 */ /* 0x000fe2000f8e0207 */
[C---:B------:R-:W-:Y:S02]  /*12070*/  IADD3 R4, -R3.reuse, RZ, RZ ;  /* 0x000000ff03047210 */ /* 0x040fe40007ffe1ff */
[----:B------:R-:W-:Y:S01]  /*12080*/  ULDC UR8, c[0x0][0x148] ;  /* 0x0000520000087ab9 */ /* 0x000fe20000000800 */
[----:B------:R-:W-:Y:S01]  /*12090*/  IMAD R18, R3, UR5, R2 ;  /* 0x0000000503127c24 */ /* 0x000fe2000f8e0202 */
[----:B------:R-:W-:Y:S01]  /*120a0*/  LOP3.LUT R5, R10, UR4, RZ, 0xc0, !PT ;  /* 0x000000040a057c12 */ /* 0x000fe2000f8ec0ff */
[----:B------:R-:W-:Y:S01]  /*120b0*/  IMAD.MOV.U32 R3, RZ, RZ, 0x1 ;  /* 0x00000001ff037424 */ /* 0x000fe200078e00ff */
[----:B------:R-:W-:Y:S01]  /*120c0*/  @UP0 UIMAD UR7, UR8, UR10, UR12 ;  /* 0x0000000a080702a4 */ /* 0x000fe2000f8e020c */
[----:B------:R-:W-:-:S02]  /*120d0*/  PLOP3.LUT P1, PT, PT, PT, UP0, 0x80, 0x0 ;  /* 0x000000000000781c */ /* 0x000fc40003f2f008 */
[----:B------:R-:W-:Y:S02]  /*120e0*/  ULDC UR8, c[0x0][0x638] ;  /* 0x00018e0000087ab9 */ /* 0x000fe40000000800 */
[----:B------:R-:W-:Y:S02]  /*120f0*/  IMAD R2, R4, UR8, R13 ;  /* 0x0000000804027c24 */ /* 0x000fe4000f8e020d */
[----:B-1----:R-:W-:Y:S01]  /*12100*/  IMAD R18, R18, R15, UR7 ;  /* 0x0000000712127e24 */ /* 0x002fe2000f8e020f */
[----:B------:R-:W-:Y:S02]  /*12110*/  ULDC UR7, c[0x0][0x600] ;  /* 0x0001800000077ab9 */ /* 0x000fe40000000800 */
[----:B------:R-:W-:-:S05]  /*12120*/  IMAD R5, R2, UR7, R5 ;  /* 0x0000000702057c24 */ /* 0x000fca000f8e0205 */
[----:B------:R-:W-:Y:S02]  /*12130*/  SEL R2, R5, R18, !P1 ;  /* 0x0000001205027207 */ /* 0x000fe40004800000 */
[----:B------:R-:W-:-:S07]  /*12140*/  SEL R18, R18, R5, !P1 ;  /* 0x0000000512127207 */ /* 0x000fce0004800000 */
.L_x_428:
[----:B------:R-:W-:Y:S05]  /*12150*/  BSYNC B1 ;  /* 0x0000000000017941 */ /* 0x000fea0003800000 */
.L_x_427:
[----:B------:R-:W-:-:S13]  /*12160*/  LOP3.LUT P1, RZ, R3, 0xff, RZ, 0xc0, !PT ;  /* 0x000000ff03ff7812 */ /* 0x000fda000782c0ff */
[----:B------:R-:W-:Y:S05]  /*12170*/  @P1 BRA `(.L_x_431) ;  /* 0xfffffff400381947 */ /* 0x000fea000383ffff */
[----:B------:R-:W-:Y:S05]  /*12180*/  BSYNC B0 ;  /* 0x0000000000007941 */ /* 0x000fea0003800000 */
.L_x_419:
[----:B------:R-:W-:-:S03]  /*12190*/  UMOV UR7, 0xffffffff ;  /* 0xffffffff00077882 */ /* 0x000fc60000000000 */
[----:B------:R-:W-:Y:S05]  /*121a0*/  BRA.DIV UR7, `(.L_x_432) ;  /* 0x0000000a07fc7947 */ /* 0x000fea000b800000 */
[----:B------:R-:W-:-:S13]  /*121b0*/  ELECT P6, URZ, PT ;  /* 0x00000000003f782f */ /* 0x000fda00038c0000 */
.L_x_460:
[----:B------:R-:W-:Y:S04]  /*121c0*/  BSSY B0, `(.L_x_433) ;  /* 0x0000098000007945 */ /* 0x000fe80003800000 */
[----:B------:R-:W-:Y:S05]  /*121d0*/  @!P6 BRA `(.L_x_434) ;  /* 0x000000080058e947 */ /* 0x000fea0003800000 */
[----:B------:R-:W-:-:S04]  /*121e0*/  ULOP3.LUT UR7, UR36, 0x2, URZ, 0xfc, !UPT ;  /* 0x0000000224077892 */ /* 0x000fc8000f8efc3f */
[----:B------:R-:W-:-:S06]  /*121f0*/  UISETP.NE.AND UP0, UPT, UR7, 0x3, UPT ;  /* 0x000000030700788c */ /* 0x000fcc000bf05270 */
[----:B------:R-:W-:-:S13]  /*12200*/  PLOP3.LUT P0, PT, PT, PT, UP0, 0x80, 0x0 ;  /* 0x000000000000781c */ /* 0x000fda0003f0f008 */
[----:B------:R-:W-:Y:S05]  /*12210*/  @!P0 BRA `(.L_x_435) ;  /* 0x0000000000048947 */ /* 0x000fea0003800000 */
[----:B------:R-:W-:Y:S01]  /*12220*/  BPT.TRAP 0x1 ;  /* 0x000000040000795c */ /* 0x000fe20000300000 */
.L_x_435:
[----:B------:R-:W0:Y:S01]  /*12230*/  S2R R3, SR_CgaCtaId ;  /* 0x0000000000037919 */ /* 0x000e220000008800 */
[----:B------:R-:W-:-:S04]  /*12240*/  MOV R2, 0x400 ;  /* 0x0000040000027802 */ /* 0x000fc80000000f00 */
[----:B0-----:R-:W-:Y:S02]  /*12250*/  LEA R3, R3, R2, 0x18 ;  /* 0x0000000203037211 */ /* 0x001fe400078ec0ff */
[----:B------:R-:W-:-:S03]  /*12260*/  SHF.L.U32 R2, R0, 0x1f, RZ ;  /* 0x0000001f00027819 */ /* 0x000fc600000006ff */
[----:B------:R-:W-:-:S04]  /*12270*/  VIADD R3, R3, 0x80 ;  /* 0x0000008003037836 */ /* 0x000fc80000000000 */
[C---:B------:R-:W-:Y:S01]  /*12280*/  IMAD R7, R8.reuse, 0x8, R3 ;  /* 0x0000000808077824 */ /* 0x040fe200078e0203 */
[----:B------:R-:W-:-:S03]  /*12290*/  IADD3 R8, R8, 0x1, RZ ;  /* 0x0000000108087810 */ /* 0x000fc60007ffe0ff */
[----:B------:R-:W0:Y:S01]  /*122a0*/  SYNCS.PHASECHK.TRANS64.TRYWAIT P0, [R7+URZ], R2 ;  /* 0x00000002070075a7 */ /* 0x000e22000800017f */
[----:B------:R-:W-:-:S04]  /*122b0*/  ISETP.NE.AND P1, PT, R8, 0x10, PT ;  /* 0x000000100800780c */ /* 0x000fc80003f25270 */
[----:B------:R-:W-:Y:S02]  /*122c0*/  SEL R5, RZ, 0x1, P1 ;  /* 0x00000001ff057807 */ /* 0x000fe40000800000 */
[----:B------:R-:W-:Y:S02]  /*122d0*/  SEL R8, R8, RZ, P1 ;  /* 0x000000ff08087207 */ /* 0x000fe40000800000 */
[----:B------:R-:W-:-:S03]  /*122e0*/  LOP3.LUT R5, R0, R5, RZ, 0x3c, !PT ;  /* 0x0000000500057212 */ /* 0x000fc600078e3cff */
[----:B------:R-:W-:Y:S01]  /*122f0*/  IMAD R9, R8, 0x8, R3 ;  /* 0x0000000808097824 */ /* 0x000fe200078e0203 */
[----:B------:R-:W-:Y:S01]  /*12300*/  SHF.L.U32 R4, R5, 0x1f, RZ ;  /* 0x0000001f05047819 */ /* 0x000fe200000006ff */
[----:B0-----:R-:W-:Y:S06]  /*12310*/  @!P0 BRA `(.L_x_436) ;  /* 0x0000000800c08947 */ /* 0x001fec0003800000 */
.L_x_461:
[----:B------:R-:W1:Y:S01]  /*12320*/  SYNCS.PHASECHK.TRANS64.TRYWAIT P0, [R9+URZ], R4 ;  /* 0x00000004090075a7 */ /* 0x000e62000800017f */
[----:B------:R-:W-:-:S05]  /*12330*/  VIADD R0, R8, 0x1 ;  /* 0x0000000108007836 */ /* 0x000fca0000000000 */
[----:B------:R-:W-:-:S04]  /*12340*/  ISETP.NE.AND P1, PT, R0, 0x10, PT ;  /* 0x000000100000780c */ /* 0x000fc80003f25270 */
[----:B0-----:R-:W-:Y:S02]  /*12350*/  SEL R2, RZ, 0x1, P1 ;  /* 0x00000001ff027807 */ /* 0x001fe40000800000 */
[----:B------:R-:W-:Y:S02]  /*12360*/  SEL R0, R0, RZ, P1 ;  /* 0x000000ff00007207 */ /* 0x000fe40000800000 */
[----:B------:R-:W-:-:S03]  /*12370*/  LOP3.LUT R7, R5, R2, RZ, 0x3c, !PT ;  /* 0x0000000205077212 */ /* 0x000fc600078e3cff */
[----:B------:R-:W-:Y:S01]  /*12380*/  IMAD R6, R0, 0x8, R3 ;  /* 0x0000000800067824 */ /* 0x000fe200078e0203 */
[----:B------:R-:W-:Y:S01]  /*12390*/  SHF.L.U32 R5, R7, 0x1f, RZ ;  /* 0x0000001f07057819 */ /* 0x000fe200000006ff */
[----:B-1----:R-:W-:Y:S06]  /*123a0*/  @!P0 BRA `(.L_x_437) ;  /* 0x0000000800b08947 */ /* 0x002fec0003800000 */
.L_x_462:
[----:B------:R-:W1:Y:S01]  /*123b0*/  SYNCS.PHASECHK.TRANS64.TRYWAIT P0, [R6+URZ], R5 ;  /* 0x00000005060075a7 */ /* 0x000e62000800017f */
[----:B------:R-:W-:-:S04]  /*123c0*/  IADD3 R0, R0, 0x1, RZ ;  /* 0x0000000100007810 */ /* 0x000fc80007ffe0ff */
[----:B------:R-:W-:-:S04]  /*123d0*/  ISETP.NE.AND P1, PT, R0, 0x10, PT ;  /* 0x000000100000780c */ /* 0x000fc80003f25270 */
[----:B------:R-:W-:Y:S02]  /*123e0*/  SEL R2, RZ, 0x1, P1 ;  /* 0x00000001ff027807 */ /* 0x000fe40000800000 */
[----:B------:R-:W-:Y:S02]  /*123f0*/  SEL R0, R0, RZ, P1 ;  /* 0x000000ff00007207 */ /* 0x000fe40000800000 */
[----:B------:R-:W-:-:S03]  /*12400*/  LOP3.LUT R7, R7, R2, RZ, 0x3c, !PT ;  /* 0x0000000207077212 */ /* 0x000fc600078e3cff */
[----:B0-----:R-:W-:Y:S01]  /*12410*/  IMAD R9, R0, 0x8, R3 ;  /* 0x0000000800097824 */ /* 0x001fe200078e0203 */
[----:B------:R-:W-:Y:S01]  /*12420*/  SHF.L.U32 R4, R7, 0x1f, RZ ;  /* 0x0000001f07047819 */ /* 0x000fe200000006ff */
[----:B-1----:R-:W-:Y:S06]  /*12430*/  @!P0 BRA `(.L_x_438) ;  /* 0x0000000800a08947 */ /* 0x002fec0003800000 */
.L_x_463:
[----:B------:R-:W1:Y:S01]  /*12440*/  SYNCS.PHASECHK.TRANS64.TRYWAIT P0, [R9+URZ], R4 ;  /* 0x00000004090075a7 */ /* 0x000e62000800017f */
[----:B------:R-:W-:-:S05]  /*12450*/  VIADD R0, R0, 0x1 ;  /* 0x0000000100007836 */ /* 0x000fca0000000000 */
[----:B------:R-:W-:-:S04]  /*12460*/  ISETP.NE.AND P1, PT, R0, 0x10, PT ;  /* 0x000000100000780c */ /* 0x000fc80003f25270 */
[----:B------:R-:W-:Y:S02]  /*12470*/  SEL R2, RZ, 0x1, P1 ;  /* 0x00000001ff027807 */ /* 0x000fe40000800000 */
[----:B------:R-:W-:Y:S02]  /*12480*/  SEL R0, R0, RZ, P1 ;  /* 0x000000ff00007207 */ /* 0x000fe40000800000 */
[----:B------:R-:W-:-:S03]  /*12490*/  LOP3.LUT R7, R7, R2, RZ, 0x3c, !PT ;  /* 0x0000000207077212 */ /* 0x000fc600078e3cff */
[----:B0-----:R-:W-:Y:S01]  /*124a0*/  IMAD R6, R0, 0x8, R3 ;  /* 0x0000000800067824 */ /* 0x001fe200078e0203 */
[----:B------:R-:W-:Y:S01]  /*124b0*/  SHF.L.U32 R5, R7, 0x1f, RZ ;  /* 0x0000001f07057819 */ /* 0x000fe200000006ff */
[----:B-1----:R-:W-:Y:S06]  /*124c0*/  @!P0 BRA `(.L_x_439) ;  /* 0x0000000800908947 */ /* 0x002fec0003800000 */
.L_x_464:
        /* <DEDUP_REMOVED lines=9> */
.L_x_465:
        /* <DEDUP_REMOVED lines=9> */
.L_x_466:
        /* <DEDUP_REMOVED lines=9> */
.L_x_467:
        /* <DEDUP_REMOVED lines=9> */
.L_x_468:
        /* <DEDUP_REMOVED lines=9> */
.L_x_469:
        /* <DEDUP_REMOVED lines=9> */
.L_x_470:
        /* <DEDUP_REMOVED lines=9> */
.L_x_471:
        /* <DEDUP_REMOVED lines=9> */
.L_x_472:
        /* <DEDUP_REMOVED lines=9> */
.L_x_473:
        /* <DEDUP_REMOVED lines=9> */
.L_x_474:
[----:B------:R-:W1:Y:S01]  /*12a70*/  SYNCS.PHASECHK.TRANS64.TRYWAIT P0, [R6+URZ], R5 ;  /* 0x00000005060075a7 */ /* 0x000e62000800017f */
[----:B------:R-:W-:-:S04]  /*12a80*/  IADD3 R0, R0, 0x1, RZ ;  /* 0x0000000100007810 */ /* 0x000fc80007ffe0ff */
[----:B------:R-:W-:-:S04]  /*12a90*/  ISETP.NE.AND P1, PT, R0, 0x10, PT ;  /* 0x000000100000780c */ /* 0x000fc80003f25270 */
[----:B------:R-:W-:Y:S02]  /*12aa0*/  SEL R2, RZ, 0x1, P1 ;  /* 0x00000001ff027807 */ /* 0x000fe40000800000 */
[----:B------:R-:W-:Y:S02]  /*12ab0*/  SEL R0, R0, RZ, P1 ;  /* 0x000000ff00007207 */ /* 0x000fe40000800000 */
[----:B------:R-:W-:Y:S01]  /*12ac0*/  LOP3.LUT R2, R7, R2, RZ, 0x3c, !PT ;  /* 0x0000000207027212 */ /* 0x000fe200078e3cff */
[----:B-1----:R-:W-:Y:S06]  /*12ad0*/  @!P0 BRA `(.L_x_450) ;  /* 0x0000000400e88947 */ /* 0x002fec0003800000 */
.L_x_475:
[----:B------:R-:W-:Y:S01]  /*12ae0*/  IMAD R3, R0, 0x8, R3 ;  /* 0x0000000800037824 */ /* 0x000fe200078e0203 */
[----:B------:R-:W-:-:S07]  /*12af0*/  SHF.L.U32 R0, R2, 0x1f, RZ ;  /* 0x0000001f02007819 */ /* 0x000fce00000006ff */
.L_x_451:
[----:B--2---:R2:W3:Y:S02]  /*12b00*/  SYNCS.PHASECHK.TRANS64.TRYWAIT P0, [R3+URZ], R0 ;  /* 0x00000000030075a7 */ /* 0x0044e4000800017f */
[----:B---3--:R-:W-:Y:S05]  /*12b10*/  @!P0 NANOSLEEP.SYNCS 0x989680 ;  /* 0x009896800000895d */ /* 0x008fea0003900000 */
[----:B------:R-:W3:Y:S02]  /*12b20*/  @!P0 SYNCS.PHASECHK.TRANS64 P0, [R3+URZ], R0 ;  /* 0x00000000030085a7 */ /* 0x000ee4000800007f */
[----:B---3--:R-:W-:Y:S05]  /*12b30*/  @!P0 BRA `(.L_x_451) ;  /* 0xfffffffc00f08947 */ /* 0x008fea000383ffff */
.L_x_434:
[----:B------:R-:W-:Y:S05]  /*12b40*/  BSYNC B0 ;  /* 0x0000000000007941 */ /* 0x000fea0003800000 */
.L_x_433:
[----:B------:R-:W-:Y:S05]  /*12b50*/  EXIT ;  /* 0x000000000000794d */ /* 0x000fea0003800000 */
.L_x_15:
[----:B0-----:R-:W-:-:S04]  /*12b60*/  IMAD.U32 R0, RZ, RZ, UR46 ;  /* 0x0000002eff007e24 */ /* 0x001fc8000f8e00ff */
[----:B------:R0:W1:Y:S03]  /*12b70*/  SYNCS.PHASECHK.TRANS64.TRYWAIT P0, [R0+URZ], R3 ;  /* 0x00000003000075a7 */ /* 0x000066000800017f */
[----:B-1----:R-:W-:Y:S05]  /*12b80*/  @!P0 NANOSLEEP.SYNCS 0x989680 ;  /* 0x009896800000895d */ /* 0x002fea0003900000 */
[----:B------:R-:W1:Y:S02]  /*12b90*/  @!P0 SYNCS.PHASECHK.TRANS64 P0, [R0+URZ], R3 ;  /* 0x00000003000085a7 */ /* 0x000e64000800007f */
[----:B-1----:R-:W-:Y:S05]  /*12ba0*/  @!P0 BRA `(.L_x_15) ;  /* 0xfffffffc00ec8947 */ /* 0x002fea000383ffff */
[----:B------:R-:W-:Y:S05]  /*12bb0*/  BRA `(.L_x_452) ;  /* 0xfffffee800e07947 */ /* 0x000fea000383ffff */
.L_x_20:
[----:B-1----:R1:W2:Y:S02]  /*12bc0*/  SYNCS.PHASECHK.TRANS64.TRYWAIT P1, [R3+URZ], R0 ;  /* 0x00000000030075a7 */ /* 0x0022a4000802017f */
[----:B--2---:R-:W-:Y:S05]  /*12bd0*/  @!P1 NANOSLEEP.SYNCS 0x989680 ;  /* 0x009896800000995d */ /* 0x004fea0003900000 */
[----:B------:R-:W2:Y:S02]  /*12be0*/  @!P1 SYNCS.PHASECHK.TRANS64 P1, [R3+URZ], R0 ;  /* 0x00000000030095a7 */ /* 0x000ea4000802007f */
[----:B--2---:R-:W-:Y:S05]  /*12bf0*/  @!P1 BRA `(.L_x_20) ;  /* 0xfffffffc00f09947 */ /* 0x004fea000383ffff */
[----:B------:R-:W-:Y:S05]  /*12c00*/  BRA `(.L_x_19) ;  /* 0xfffffeec00547947 */ /* 0x000fea000383ffff */
.L_x_25:
[----:B-1----:R-:W-:-:S04]  /*12c10*/  IMAD.U32 R4, RZ, RZ, UR4 ;  /* 0x00000004ff047e24 */ /* 0x002fc8000f8e00ff */
[----:B------:R1:W2:Y:S03]  /*12c20*/  SYNCS.PHASECHK.TRANS64.TRYWAIT P1, [R4+URZ], R3 ;  /* 0x00000003040075a7 */ /* 0x0002a6000802017f */
[----:B--2---:R-:W-:Y:S05]  /*12c30*/  @!P1 NANOSLEEP.SYNCS 0x989680 ;  /* 0x009896800000995d */ /* 0x004fea0003900000 */
[----:B------:R-:W2:Y:S02]  /*12c40*/  @!P1 SYNCS.PHASECHK.TRANS64 P1, [R4+URZ], R3 ;  /* 0x00000003040095a7 */ /* 0x000ea4000802007f */
[----:B--2---:R-:W-:Y:S05]  /*12c50*/  @!P1 BRA `(.L_x_25) ;  /* 0xfffffffc00ec9947 */ /* 0x004fea000383ffff */
[----:B------:R-:W-:Y:S05]  /*12c60*/  BRA `(.L_x_24) ;  /* 0xfffffeec00dc7947 */ /* 0x000fea000383ffff */
.L_x_31:
[----:B0-----:R-:W-:-:S04]  /*12c70*/  MOV R0, UR46 ;  /* 0x0000002e00007c02 */ /* 0x001fc80008000f00 */
[----:B------:R0:W1:Y:S03]  /*12c80*/  SYNCS.PHASECHK.TRANS64.TRYWAIT P0, [R0+URZ+0x10], R7 ;  /* 0x00001007000075a7 */ /* 0x000066000800017f */
[----:B-1----:R-:W-:Y:S05]  /*12c90*/  @!P0 NANOSLEEP.SYNCS 0x989680 ;  /* 0x009896800000895d */ /* 0x002fea0003900000 */
[----:B------:R-:W1:Y:S02]  /*12ca0*/  @!P0 SYNCS.PHASECHK.TRANS64 P0, [R0+URZ+0x10], R7 ;  /* 0x00001007000085a7 */ /* 0x000e64000800007f */
[----:B-1----:R-:W-:Y:S05]  /*12cb0*/  @!P0 BRA `(.L_x_31) ;  /* 0xfffffffc00ec8947 */ /* 0x002fea000383ffff */
[----:B------:R-:W-:Y:S05]  /*12cc0*/  BRA `(.L_x_453) ;  /* 0xfffffef000d87947 */ /* 0x000fea000383ffff */
.L_x_420:
[----:B------:R-:W-:Y:S01]  /*12cd0*/  BSSY B1, `(.L_x_454) ;  /* 0x0000006000017945 */ /* 0x000fe20003800000 */
[----:B------:R-:W-:-:S07]  /*12ce0*/  IMAD.MOV.U32 R15, RZ, RZ, -0x1 ;  /* 0xffffffffff0f7424 */ /* 0x000fce00078e00ff */
[----:B------:R-:W-:Y:S05]  /*12cf0*/  WARPSYNC.COLLECTIVE R15, `(.L_x_455) ;  /* 0x000000000f0c7348 */ /* 0x000fea0003c00000 */
[----:B------:R-:W-:Y:S02]  /*12d00*/  ELECT P6, UR62, PT ;  /* 0x00000000003e782f */ /* 0x000fe400038c0000 */
[----:B------:R-:W-:Y:S01]  /*12d10*/  MOV R14, UR62 ;  /* 0x0000003e000e7c02 */ /* 0x000fe20008000f00 */
[----:B------:R-:W-:Y:S10]  /*12d20*/  ENDCOLLECTIVE ;  /* 0x000000000000791b */ /* 0x000ff40003800000 */
.L_x_455:
[----:B------:R-:W-:Y:S05]  /*12d30*/  BSYNC B1 ;  /* 0x0000000000017941 */ /* 0x000fea0003800000 */
.L_x_454:
[----:B------:R-:W-:Y:S05]  /*12d40*/  BRA `(.L_x_456) ;  /* 0xffffffe800507947 */ /* 0x000fea000383ffff */
.L_x_423:
[----:B-1----:R1:W2:Y:S02]  /*12d50*/  SYNCS.PHASECHK.TRANS64.TRYWAIT P1, [R7+URZ+0x80], R4 ;  /* 0x00008004070075a7 */ /* 0x0022a4000802017f */
[----:B--2---:R-:W-:Y:S05]  /*12d60*/  @!P1 NANOSLEEP.SYNCS 0x989680 ;  /* 0x009896800000995d */ /* 0x004fea0003900000 */
[----:B------:R-:W2:Y:S02]  /*12d70*/  @!P1 SYNCS.PHASECHK.TRANS64 P1, [R7+URZ+0x80], R4 ;  /* 0x00008004070095a7 */ /* 0x000ea4000802007f */
[----:B--2---:R-:W-:Y:S05]  /*12d80*/  @!P1 BRA `(.L_x_423) ;  /* 0xfffffffc00f09947 */ /* 0x004fea000383ffff */
[----:B------:R-:W-:Y:S05]  /*12d90*/  BRA `(.L_x_457) ;  /* 0xffffffe800847947 */ /* 0x000fea000383ffff */
.L_x_432:
[----:B------:R-:W-:Y:S01]  /*12da0*/  BSSY B0, `(.L_x_458) ;  /* 0x0000006000007945 */ /* 0x000fe20003800000 */
[----:B------:R-:W-:-:S07]  /*12db0*/  IMAD.MOV.U32 R15, RZ, RZ, -0x1 ;  /* 0xffffffffff0f7424 */ /* 0x000fce00078e00ff */
[----:B------:R-:W-:Y:S05]  /*12dc0*/  WARPSYNC.COLLECTIVE R15, `(.L_x_459) ;  /* 0x000000000f0c7348 */ /* 0x000fea0003c00000 */
[----:B------:R-:W-:Y:S02]  /*12dd0*/  ELECT P6, UR62, PT ;  /* 0x00000000003e782f */ /* 0x000fe400038c0000 */
[----:B------:R-:W-:Y:S01]  /*12de0*/  MOV R14, UR62 ;  /* 0x0000003e000e7c02 */ /* 0x000fe20008000f00 */
[----:B------:R-:W-:Y:S10]  /*12df0*/  ENDCOLLECTIVE ;  /* 0x000000000000791b */ /* 0x000ff40003800000 */
.L_x_459:
[----:B------:R-:W-:Y:S05]  /*12e00*/  BSYNC B0 ;  /* 0x0000000000007941 */ /* 0x000fea0003800000 */
.L_x_458:
[----:B------:R-:W-:Y:S05]  /*12e10*/  BRA `(.L_x_460) ;  /* 0xfffffff000e87947 */ /* 0x000fea000383ffff */
.L_x_436:
[----:B0-----:R0:W1:Y:S02]  /*12e20*/  SYNCS.PHASECHK.TRANS64.TRYWAIT P0, [R7+URZ], R2 ;  /* 0x00000002070075a7 */ /* 0x001064000800017f */
[----:B-1----:R-:W-:Y:S05]  /*12e30*/  @!P0 NANOSLEEP.SYNCS 0x989680 ;  /* 0x009896800000895d */ /* 0x002fea0003900000 */
[----:B------:R-:W1:Y:S02]  /*12e40*/  @!P0 SYNCS.PHASECHK.TRANS64 P0, [R7+URZ], R2 ;  /* 0x00000002070085a7 */ /* 0x000e64000800007f */
[----:B-1----:R-:W-:Y:S05]  /*12e50*/  @!P0 BRA `(.L_x_436) ;  /* 0xfffffffc00f08947 */ /* 0x002fea000383ffff */
[----:B------:R-:W-:Y:S05]  /*12e60*/  BRA `(.L_x_461) ;  /* 0xfffffff4002c7947 */ /* 0x000fea000383ffff */
.L_x_437:
[----:B0-----:R0:W1:Y:S02]  /*12e70*/  SYNCS.PHASECHK.TRANS64.TRYWAIT P0, [R9+URZ], R4 ;  /* 0x00000004090075a7 */ /* 0x001064000800017f */
[----:B-1----:R-:W-:Y:S05]  /*12e80*/  @!P0 NANOSLEEP.SYNCS 0x989680 ;  /* 0x009896800000895d */ /* 0x002fea0003900000 */
[----:B------:R-:W1:Y:S02]  /*12e90*/  @!P0 SYNCS.PHASECHK.TRANS64 P0, [R9+URZ], R4 ;  /* 0x00000004090085a7 */ /* 0x000e64000800007f */
[----:B-1----:R-:W-:Y:S05]  /*12ea0*/  @!P0 BRA `(.L_x_437) ;  /* 0xfffffffc00f08947 */ /* 0x002fea000383ffff */
[----:B------:R-:W-:Y:S05]  /*12eb0*/  BRA `(.L_x_462) ;  /* 0xfffffff4003c7947 */ /* 0x000fea000383ffff */
.L_x_438:
[----:B0-----:R0:W1:Y:S02]  /*12ec0*/  SYNCS.PHASECHK.TRANS64.TRYWAIT P0, [R6+URZ], R5 ;  /* 0x00000005060075a7 */ /* 0x001064000800017f */
[----:B-1----:R-:W-:Y:S05]  /*12ed0*/  @!P0 NANOSLEEP.SYNCS 0x989680 ;  /* 0x009896800000895d */ /* 0x002fea0003900000 */
[----:B------:R-:W1:Y:S02]  /*12ee0*/  @!P0 SYNCS.PHASECHK.TRANS64 P0, [R6+URZ], R5 ;  /* 0x00000005060085a7 */ /* 0x000e64000800007f */
[----:B-1----:R-:W-:Y:S05]  /*12ef0*/  @!P0 BRA `(.L_x_438) ;  /* 0xfffffffc00f08947 */ /* 0x002fea000383ffff */
[----:B------:R-:W-:Y:S05]  /*12f00*/  BRA `(.L_x_463) ;  /* 0xfffffff4004c7947 */ /* 0x000fea000383ffff */
.L_x_439:
[----:B0-----:R0:W1:Y:S02]  /*12f10*/  SYNCS.PHASECHK.TRANS64.TRYWAIT P0, [R9+URZ], R4 ;  /* 0x00000004090075a7 */ /* 0x001064000800017f */
[----:B-1----:R-:W-:Y:S05]  /*12f20*/  @!P0 NANOSLEEP.SYNCS 0x989680 ;  /* 0x009896800000895d */ /* 0x002fea0003900000 */
[----:B------:R-:W1:Y:S02]  /*12f30*/  @!P0 SYNCS.PHASECHK.TRANS64 P0, [R9+URZ], R4 ;  /* 0x00000004090085a7 */ /* 0x000e64000800007f */
[----:B-1----:R-:W-:Y:S05]  /*12f40*/  @!P0 BRA `(.L_x_439) ;  /* 0xfffffffc00f08947 */ /* 0x002fea000383ffff */
[----:B------:R-:W-:Y:S05]  /*12f50*/  BRA `(.L_x_464) ;  /* 0xfffffff4005c7947 */ /* 0x000fea000383ffff */
.L_x_440:
[----:B0-----:R0:W1:Y:S02]  /*12f60*/  SYNCS.PHASECHK.TRANS64.TRYWAIT P0, [R6+URZ], R5 ;  /* 0x00000005060075a7 */ /* 0x001064000800017f */
[----:B-1----:R-:W-:Y:S05]  /*12f70*/  @!P0 NANOSLEEP.SYNCS 0x989680 ;  /* 0x009896800000895d */ /* 0x002fea0003900000 */
[----:B------:R-:W1:Y:S02]  /*12f80*/  @!P0 SYNCS.PHASECHK.TRANS64 P0, [R6+URZ], R5 ;  /* 0x00000005060085a7 */ /* 0x000e64000800007f */
[----:B-1----:R-:W-:Y:S05]  /*12f90*/  @!P0 BRA `(.L_x_440) ;  /* 0xfffffffc00f08947 */ /* 0x002fea000383ffff */
[----:B------:R-:W-:Y:S05]  /*12fa0*/  BRA `(.L_x_465) ;  /* 0xfffffff4006c7947 */ /* 0x000fea000383ffff */
.L_x_441:
[----:B0-----:R0:W1:Y:S02]  /*12fb0*/  SYNCS.PHASECHK.TRANS64.TRYWAIT P0, [R9+URZ], R4 ;  /* 0x00000004090075a7 */ /* 0x001064000800017f */
[----:B-1----:R-:W-:Y:S05]  /*12fc0*/  @!P0 NANOSLEEP.SYNCS 0x989680 ;  /* 0x009896800000895d */ /* 0x002fea0003900000 */
[----:B------:R-:W1:Y:S02]  /*12fd0*/  @!P0 SYNCS.PHASECHK.TRANS64 P0, [R9+URZ], R4 ;  /* 0x00000004090085a7 */ /* 0x000e64000800007f */
[----:B-1----:R-:W-:Y:S05]  /*12fe0*/  @!P0 BRA `(.L_x_441) ;  /* 0xfffffffc00f08947 */ /* 0x002fea000383ffff */
[----:B------:R-:W-:Y:S05]  /*12ff0*/  BRA `(.L_x_466) ;  /* 0xfffffff4007c7947 */ /* 0x000fea000383ffff */
.L_x_442:
[----:B0-----:R0:W1:Y:S02]  /*13000*/  SYNCS.PHASECHK.TRANS64.TRYWAIT P0, [R6+URZ], R5 ;  /* 0x00000005060075a7 */ /* 0x001064000800017f */
[----:B-1----:R-:W-:Y:S05]  /*13010*/  @!P0 NANOSLEEP.SYNCS 0x989680 ;  /* 0x009896800000895d */ /* 0x002fea0003900000 */
[----:B------:R-:W1:Y:S02]  /*13020*/  @!P0 SYNCS.PHASECHK.TRANS64 P0, [R6+URZ], R5 ;  /* 0x00000005060085a7 */ /* 0x000e64000800007f */
[----:B-1----:R-:W-:Y:S05]  /*13030*/  @!P0 BRA `(.L_x_442) ;  /* 0xfffffffc00f08947 */ /* 0x002fea000383ffff */
[----:B------:R-:W-:Y:S05]  /*13040*/  BRA `(.L_x_467) ;  /* 0xfffffff4008c7947 */ /* 0x000fea000383ffff */
.L_x_443:
[----:B0-----:R0:W1:Y:S02]  /*13050*/  SYNCS.PHASECHK.TRANS64.TRYWAIT P0, [R9+URZ], R4 ;  /* 0x00000004090075a7 */ /* 0x001064000800017f */
[----:B-1----:R-:W-:Y:S05]  /*13060*/  @!P0 NANOSLEEP.SYNCS 0x989680 ;  /* 0x009896800000895d */ /* 0x002fea0003900000 */
[----:B------:R-:W1:Y:S02]  /*13070*/  @!P0 SYNCS.PHASECHK.TRANS64 P0, [R9+URZ], R4 ;  /* 0x00000004090085a7 */ /* 0x000e64000800007f */
[----:B-1----:R-:W-:Y:S05]  /*13080*/  @!P0 BRA `(.L_x_443) ;  /* 0xfffffffc00f08947 */ /* 0x002fea000383ffff */
[----:B------:R-:W-:Y:S05]  /*13090*/  BRA `(.L_x_468) ;  /* 0xfffffff4009c7947 */ /* 0x000fea000383ffff */
.L_x_444:
[----:B0-----:R0:W1:Y:S02]  /*130a0*/  SYNCS.PHASECHK.TRANS64.TRYWAIT P0, [R6+URZ], R5 ;  /* 0x00000005060075a7 */ /* 0x001064000800017f */
[----:B-1----:R-:W-:Y:S05]  /*130b0*/  @!P0 NANOSLEEP.SYNCS 0x989680 ;  /* 0x009896800000895d */ /* 0x002fea0003900000 */
[----:B------:R-:W1:Y:S02]  /*130c0*/  @!P0 SYNCS.PHASECHK.TRANS64 P0, [R6+URZ], R5 ;  /* 0x00000005060085a7 */ /* 0x000e64000800007f */
[----:B-1----:R-:W-:Y:S05]  /*130d0*/  @!P0 BRA `(.L_x_444) ;  /* 0xfffffffc00f08947 */ /* 0x002fea000383ffff */
[----:B------:R-:W-:Y:S05]  /*130e0*/  BRA `(.L_x_469) ;  /* 0xfffffff400ac7947 */ /* 0x000fea000383ffff */
.L_x_445:
[----:B0-----:R0:W1:Y:S02]  /*130f0*/  SYNCS.PHASECHK.TRANS64.TRYWAIT P0, [R9+URZ], R4 ;  /* 0x00000004090075a7 */ /* 0x001064000800017f */
[----:B-1----:R-:W-:Y:S05]  /*13100*/  @!P0 NANOSLEEP.SYNCS 0x989680 ;  /* 0x009896800000895d */ /* 0x002fea0003900000 */
[----:B------:R-:W1:Y:S02]  /*13110*/  @!P0 SYNCS.PHASECHK.TRANS64 P0, [R9+URZ], R4 ;  /* 0x00000004090085a7 */ /* 0x000e64000800007f */
[----:B-1----:R-:W-:Y:S05]  /*13120*/  @!P0 BRA `(.L_x_445) ;  /* 0xfffffffc00f08947 */ /* 0x002fea000383ffff */
[----:B------:R-:W-:Y:S05]  /*13130*/  BRA `(.L_x_470) ;  /* 0xfffffff400bc7947 */ /* 0x000fea000383ffff */
.L_x_446:
[----:B0-----:R0:W1:Y:S02]  /*13140*/  SYNCS.PHASECHK.TRANS64.TRYWAIT P0, [R6+URZ], R5 ;  /* 0x00000005060075a7 */ /* 0x001064000800017f */
[----:B-1----:R-:W-:Y:S05]  /*13150*/  @!P0 NANOSLEEP.SYNCS 0x989680 ;  /* 0x009896800000895d */ /* 0x002fea0003900000 */
[----:B------:R-:W1:Y:S02]  /*13160*/  @!P0 SYNCS.PHASECHK.TRANS64 P0, [R6+URZ], R5 ;  /* 0x00000005060085a7 */ /* 0x000e64000800007f */
[----:B-1----:R-:W-:Y:S05]  /*13170*/  @!P0 BRA `(.L_x_446) ;  /* 0xfffffffc00f08947 */ /* 0x002fea000383ffff */
[----:B------:R-:W-:Y:S05]  /*13180*/  BRA `(.L_x_471) ;  /* 0xfffffff400cc7947 */ /* 0x000fea000383ffff */
.L_x_447:
[----:B0-----:R0:W1:Y:S02]  /*13190*/  SYNCS.PHASECHK.TRANS64.TRYWAIT P0, [R9+URZ], R4 ;  /* 0x00000004090075a7 */ /* 0x001064000800017f */
[----:B-1----:R-:W-:Y:S05]  /*131a0*/  @!P0 NANOSLEEP.SYNCS 0x989680 ;  /* 0x009896800000895d */ /* 0x002fea0003900000 */
[----:B------:R-:W1:Y:S02]  /*131b0*/  @!P0 SYNCS.PHASECHK.TRANS64 P0, [R9+URZ], R4 ;  /* 0x00000004090085a7 */ /* 0x000e64000800007f */
[----:B-1----:R-:W-:Y:S05]  /*131c0*/  @!P0 BRA `(.L_x_447) ;  /* 0xfffffffc00f08947 */ /* 0x002fea000383ffff */
[----:B------:R-:W-:Y:S05]  /*131d0*/  BRA `(.L_x_472) ;  /* 0xfffffff400dc7947 */ /* 0x000fea000383ffff */
.L_x_448:
[----:B0-----:R0:W1:Y:S02]  /*131e0*/  SYNCS.PHASECHK.TRANS64.TRYWAIT P0, [R6+URZ], R5 ;  /* 0x00000005060075a7 */ /* 0x001064000800017f */
[----:B-1----:R-:W-:Y:S05]  /*131f0*/  @!P0 NANOSLEEP.SYNCS 0x989680 ;  /* 0x009896800000895d */ /* 0x002fea0003900000 */
[----:B------:R-:W1:Y:S02]  /*13200*/  @!P0 SYNCS.PHASECHK.TRANS64 P0, [R6+URZ], R5 ;  /* 0x00000005060085a7 */ /* 0x000e64000800007f */
[----:B-1----:R-:W-:Y:S05]  /*13210*/  @!P0 BRA `(.L_x_448) ;  /* 0xfffffffc00f08947 */ /* 0x002fea000383ffff */
[----:B------:R-:W-:Y:S05]  /*13220*/  BRA `(.L_x_473) ;  /* 0xfffffff400ec7947 */ /* 0x000fea000383ffff */
.L_x_449:
[----:B0-----:R0:W1:Y:S02]  /*13230*/  SYNCS.PHASECHK.TRANS64.TRYWAIT P0, [R9+URZ], R4 ;  /* 0x00000004090075a7 */ /* 0x001064000800017f */
[----:B-1----:R-:W-:Y:S05]  /*13240*/  @!P0 NANOSLEEP.SYNCS 0x989680 ;  /* 0x009896800000895d */ /* 0x002fea0003900000 */
[----:B------:R-:W1:Y:S02]  /*13250*/  @!P0 SYNCS.PHASECHK.TRANS64 P0, [R9+URZ], R4 ;  /* 0x00000004090085a7 */ /* 0x000e64000800007f */
[----:B-1----:R-:W-:Y:S05]  /*13260*/  @!P0 BRA `(.L_x_449) ;  /* 0xfffffffc00f08947 */ /* 0x002fea000383ffff */
[----:B------:R-:W-:Y:S05]  /*13270*/  BRA `(.L_x_474) ;  /* 0xfffffff400fc7947 */ /* 0x000fea000383ffff */
.L_x_450:
[----:B-1----:R1:W2:Y:S02]  /*13280*/  SYNCS.PHASECHK.TRANS64.TRYWAIT P0, [R6+URZ], R5 ;  /* 0x00000005060075a7 */ /* 0x0022a4000800017f */
[----:B--2---:R-:W-:Y:S05]  /*13290*/  @!P0 NANOSLEEP.SYNCS 0x989680 ;  /* 0x009896800000895d */ /* 0x004fea0003900000 */
[----:B------:R-:W2:Y:S02]  /*132a0*/  @!P0 SYNCS.PHASECHK.TRANS64 P0, [R6+URZ], R5 ;  /* 0x00000005060085a7 */ /* 0x000ea4000800007f */
[----:B--2---:R-:W-:Y:S05]  /*132b0*/  @!P0 BRA `(.L_x_450) ;  /* 0xfffffffc00f08947 */ /* 0x004fea000383ffff */
[----:B------:R-:W-:Y:S05]  /*132c0*/  BRA `(.L_x_475) ;  /* 0xfffffff800047947 */ /* 0x000fea000383ffff */
.L_x_476:
[----:B------:R-:W-:-:S00]  /*132d0*/  BRA `(.L_x_476) ;  /* 0xfffffffc00fc7947 */ /* 0x000fc0000383ffff */
[----:B------:R-:W-:-:S00]  /*132e0*/  NOP ;  /* 0x0000000000007918 */ /* 0x000fc00000000000 */
        /* <DEDUP_REMOVED lines=9> */
.L_x_477:


//--------------------- .nv.global.init           --------------------------
	.section	.nv.global.init,"aw",@progbits
.nv.global.init:
	.type		$str$22,@object
	.size		$str$22,($str$23 - $str$22)
$str$22:
        /*0000*/ 	.byte	0x6b, 0x5f, 0x74, 0x69, 0x6c, 0x65, 0x5f, 0x63, 0x6f, 0x75, 0x6e, 0x74, 0x20, 0x3e, 0x3d, 0x20
        /*0010*/ 	.byte	0x31, 0x00
	.type		$str$23,@object
	.size		$str$23,(__unnamed_1 - $str$23)
$str$23:
        /*0012*/ 	.byte	0x2f, 0x74, 0x6d, 0x70, 0x2f, 0x63, 0x75, 0x74, 0x6c, 0x61, 0x73, 0x73, 0x5f, 0x73, 0x77, 0x65
        /*0022*/ 	.byte	0x65, 0x70, 0x5f, 0x73, 0x72, 0x63, 0x2f, 0x69, 0x6e, 0x63, 0x6c, 0x75, 0x64, 0x65, 0x2f, 0x63
        /*0032*/ 	.byte	0x75, 0x74, 0x6c, 0x61, 0x73, 0x73, 0x2f, 0x67, 0x65, 0x6d, 0x6d, 0x2f, 0x63, 0x6f, 0x6c, 0x6c
        /*0042*/ 	.byte	0x65, 0x63, 0x74, 0x69, 0x76, 0x65, 0x2f, 0x73, 0x6d, 0x39, 0x30, 0x5f, 0x6d, 0x6d, 0x61, 0x5f
        /*0052*/ 	.byte	0x74, 0x6d, 0x61, 0x5f, 0x67, 0x6d, 0x6d, 0x61, 0x5f, 0x73, 0x73, 0x5f, 0x77, 0x61, 0x72, 0x70
        /*0062*/ 	.byte	0x73, 0x70, 0x65, 0x63, 0x69, 0x61, 0x6c, 0x69, 0x7a, 0x65, 0x64, 0x2e, 0x68, 0x70, 0x70, 0x00
	.type		__unnamed_1,@object
	.size		__unnamed_1,(.L_0 - __unnamed_1)
__unnamed_1:
        /*0072*/ 	.byte	0x76, 0x6f, 0x69, 0x64, 0x20, 0x63, 0x75, 0x74, 0x6c, 0x61, 0x73, 0x73, 0x3a, 0x3a, 0x67, 0x65
        /* <DEDUP_REMOVED lines=179> */
        /*0bb2*/ 	.byte	0x69, 0x64, 0x65, 0x6e, 0x74, 0x69, 0x74, 0x79, 0x5d, 0x00
.L_0:


//--------------------- .nv.shared._ZN7cutlass13device_kernelINS_4gemm6kernel13GemmUniversalIN4cute5tupleIJiiiiEEENS1_10collective13CollectiveMmaINS1_34MainloopSm90TmaGmmaWarpSpecializedILi16ENS5_IJNS4_1CILi1EEESB_SB_EEENS1_32KernelTmaWarpSpecializedPingpongEEENS5_IJNSA_ILi64EEENSA_ILi384EEENSA_ILi16EEEEEENS_6half_tENS5_IJlSB_lEEESJ_SK_NS4_8TiledMMAINS4_8MMA_AtomIJNS4_4SM904GMMA26MMA_64x192x16_F32F16F16_SSILNSO_5MajorE0ELSQ_0ELNSO_7ScaleInE1ELSR_1EEEEEENS4_6LayoutISC_NS5_IJNSA_ILi0EEESV_SV_EEEEENS5_IJNS4_10UnderscoreESY_SY_EEEEENS4_13SM90_TMA_LOADENS4_14ComposedLayoutINS4_7SwizzleILi1ELi4ELi3EEENS4_18smem_ptr_flag_bitsILi16EEENSU_INS5_IJNSA_ILi8EEESH_EEENS5_IJSH_SB_EEEEEEEvNS4_8identityES11_S1B_vS1C_EENS_8epilogue10collective6detail29Sm90TmaWarpSpecializedAdapterINS1F_15DefaultEpilogueISJ_SK_SK_NS1E_6thread17LinearCombinationISJ_Li1EffLNS1J_9ScaleType4KindE0ELNS_15FloatRoundStyleE2ESJ_EENS1_15EpilogueDefaultEEEEEvvEEEEvNT_6ParamsE --------------------------
	.section	.nv.shared._ZN7cutlass13device_kernelINS_4gemm6kernel13GemmUniversalIN4cute5tupleIJiiiiEEENS1_10collective13CollectiveMmaINS1_34MainloopSm90TmaGmmaWarpSpecializedILi16ENS5_IJNS4_1CILi1EEESB_SB_EEENS1_32KernelTmaWarpSpecializedPingpongEEENS5_IJNSA_ILi64EEENSA_ILi384EEENSA_ILi16EEEEEENS_6half_tENS5_IJlSB_lEEESJ_SK_NS4_8TiledMMAINS4_8MMA_AtomIJNS4_4SM904GMMA26MMA_64x192x16_F32F16F16_SSILNSO_5MajorE0ELSQ_0ELNSO_7ScaleInE1ELSR_1EEEEEENS4_6LayoutISC_NS5_IJNSA_ILi0EEESV_SV_EEEEENS5_IJNS4_10UnderscoreESY_SY_EEEEENS4_13SM90_TMA_LOADENS4_14ComposedLayoutINS4_7SwizzleILi1ELi4ELi3EEENS4_18smem_ptr_flag_bitsILi16EEENSU_INS5_IJNSA_ILi8EEESH_EEENS5_IJSH_SB_EEEEEEEvNS4_8identityES11_S1B_vS1C_EENS_8epilogue10collective6detail29Sm90TmaWarpSpecializedAdapterINS1F_15DefaultEpilogueISJ_SK_SK_NS1E_6thread17LinearCombinationISJ_Li1EffLNS1J_9ScaleType4KindE0ELNS_15FloatRoundStyleE2ESJ_EENS1_15EpilogueDefaultEEEEEvvEEEEvNT_6ParamsE,"aw",@nobits
	.sectionflags	@""
	.align	16
	.zero		1024


//--------------------- .nv.shared.reserved.0     --------------------------
	.section	.nv.shared.reserved.0,"aw",@nobits
	.weak		__nv_reservedSMEM_offset_0_alias
	.size		__nv_reservedSMEM_offset_0_alias, 0, 0
	.other		__nv_reservedSMEM_offset_0_alias,@"STO_CUDA_RESERVED_SHARED STV_DEFAULT"
__nv_reservedSMEM_offset_0_alias:
	.zero		0


//--------------------- .nv.global                --------------------------
	.section	.nv.global,"aw",@nobits
.nv.global:
	.type		_ZN39_INTERNAL_4a8dad51_4_k_cu_44f0877a_35074cute1_E,@object
	.size		_ZN39_INTERNAL_4a8dad51_4_k_cu_44f0877a_35074cute1_E,(_ZN39_INTERNAL_4a8dad51_4_k_cu_44f0877a_35074cuda3std3__45__cpo6cbeginE - _ZN39_INTERNAL_4a8dad51_4_k_cu_44f0877a_35074cute1_E)
_ZN39_INTERNAL_4a8dad51_4_k_cu_44f0877a_35074cute1_E:
	.zero		1
	.type		_ZN39_INTERNAL_4a8dad51_4_k_cu_44f0877a_35074cuda3std3__45__cpo6cbeginE,@object
	.size		_ZN39_INTERNAL_4a8dad51_4_k_cu_44f0877a_35074cuda3std3__45__cpo6cbeginE,(_ZN39_INTERNAL_4a8dad51_4_k_cu_44f0877a_35074cuda3std3__48in_placeE - _ZN39_INTERNAL_4a8dad51_4_k_cu_44f0877a_35074cuda3std3__45__cpo6cbeginE)
_ZN39_INTERNAL_4a8dad51_4_k_cu_44f0877a_35074cuda3std3__45__cpo6cbeginE:
	.zero		1
	.type		_ZN39_INTERNAL_4a8dad51_4_k_cu_44f0877a_35074cuda3std3__48in_placeE,@object
	.size		_ZN39_INTERNAL_4a8dad51_4_k_cu_44f0877a_35074cuda3std3__48in_placeE,(_ZN39_INTERNAL_4a8dad51_4_k_cu_44f0877a_35074cuda3std6ranges3__45__cpo9iter_moveE - _ZN39_INTERNAL_4a8dad51_4_k_cu_44f0877a_35074cuda3std3__48in_placeE)
_ZN39_INTERNAL_4a8dad51_4_k_cu_44f0877a_35074cuda3std3__48in_placeE:
	.zero		1
	.type		_ZN39_INTERNAL_4a8dad51_4_k_cu_44f0877a_35074cuda3std6ranges3__45__cpo9iter_moveE,@object
	.size		_ZN39_INTERNAL_4a8dad51_4_k_cu_44f0877a_35074cuda3std6ranges3__45__cpo9iter_moveE,(_ZN39_INTERNAL_4a8dad51_4_k_cu_44f0877a_35074cuda3std3__45__cpo5beginE - _ZN39_INTERNAL_4a8dad51_4_k_cu_44f0877a_35074cuda3std6ranges3__45__cpo9iter_moveE)
_ZN39_INTERNAL_4a8dad51_4_k_cu_44f0877a_35074cuda3std6ranges3__45__cpo9iter_moveE:
	.zero		1
	.type		_ZN39_INTERNAL_4a8dad51_4_k_cu_44f0877a_35074cuda3std3__45__cpo5beginE,@object
	.size		_ZN39_INTERNAL_4a8dad51_4_k_cu_44f0877a_35074cuda3std3__45__cpo5beginE,(_ZN39_INTERNAL_4a8dad51_4_k_cu_44f0877a_35074cuda3std3__441_GLOBAL__N__4a8dad51_4_k_cu_44f0877a_35076ignoreE - _ZN39_INTERNAL_4a8dad51_4_k_cu_44f0877a_35074cuda3std3__45__cpo5beginE)
_ZN39_INTERNAL_4a8dad51_4_k_cu_44f0877a_35074cuda3std3__45__cpo5beginE:
	.zero		1
	.type		_ZN39_INTERNAL_4a8dad51_4_k_cu_44f0877a_35074cuda3std3__441_GLOBAL__N__4a8dad51_4_k_cu_44f0877a_35076ignoreE,@object
	.size		_ZN39_INTERNAL_4a8dad51_4_k_cu_44f0877a_35074cuda3std3__441_GLOBAL__N__4a8dad51_4_k_cu_44f0877a_35076ignoreE,(_ZN39_INTERNAL_4a8dad51_4_k_cu_44f0877a_35074cute7productE - _ZN39_INTERNAL_4a8dad51_4_k_cu_44f0877a_35074cuda3std3__441_GLOBAL__N__4a8dad51_4_k_cu_44f0877a_35076ignoreE)
_ZN39_INTERNAL_4a8dad51_4_k_cu_44f0877a_35074cuda3std3__441_GLOBAL__N__4a8dad51_4_k_cu_44f0877a_35076ignoreE:
	.zero		1
	.type		_ZN39_INTERNAL_4a8dad51_4_k_cu_44f0877a_35074cute7productE,@object
	.size		_ZN39_INTERNAL_4a8dad51_4_k_cu_44f0877a_35074cute7productE,(_ZN39_INTERNAL_4a8dad51_4_k_cu_44f0877a_35074cuda3std3__45__cpo3endE - _ZN39_INTERNAL_4a8dad51_4_k_cu_44f0877a_35074cute7productE)
_ZN39_INTERNAL_4a8dad51_4_k_cu_44f0877a_35074cute7productE:
	.zero		1
	.type		_ZN39_INTERNAL_4a8dad51_4_k_cu_44f0877a_35074cuda3std3__45__cpo3endE,@object
	.size		_ZN39_INTERNAL_4a8dad51_4_k_cu_44f0877a_35074cuda3std3__45__cpo3endE,(_ZN39_INTERNAL_4a8dad51_4_k_cu_44f0877a_35074cuda3std3__419piecewise_constructE - _ZN39_INTERNAL_4a8dad51_4_k_cu_44f0877a_35074cuda3std3__45__cpo3endE)
_ZN39_INTERNAL_4a8dad51_4_k_cu_44f0877a_35074cuda3std3__45__cpo3endE:
	.zero		1
	.type		_ZN39_INTERNAL_4a8dad51_4_k_cu_44f0877a_35074cuda3std3__419piecewise_constructE,@object
	.size		_ZN39_INTERNAL_4a8dad51_4_k_cu_44f0877a_35074cuda3std3__419piecewise_constructE,(_ZN39_INTERNAL_4a8dad51_4_k_cu_44f0877a_35074cuda3std3__45__cpo4cendE - _ZN39_INTERNAL_4a8dad51_4_k_cu_44f0877a_35074cuda3std3__419piecewise_constructE)
_ZN39_INTERNAL_4a8dad51_4_k_cu_44f0877a_35074cuda3std3__419piecewise_constructE:
	.zero		1
	.type		_ZN39_INTERNAL_4a8dad51_4_k_cu_44f0877a_35074cuda3std3__45__cpo4cendE,@object
	.size		_ZN39_INTERNAL_4a8dad51_4_k_cu_44f0877a_35074cuda3std3__45__cpo4cendE,(_ZN39_INTERNAL_4a8dad51_4_k_cu_44f0877a_35074cuda3std6ranges3__45__cpo4swapE - _ZN39_INTERNAL_4a8dad51_4_k_cu_44f0877a_35074cuda3std3__45__cpo4cendE)
_ZN39_INTERNAL_4a8dad51_4_k_cu_44f0877a_35074cuda3std3__45__cpo4cendE:
	.zero		1
	.type		_ZN39_INTERNAL_4a8dad51_4_k_cu_44f0877a_35074cuda3std6ranges3__45__cpo4swapE,@object
	.size		_ZN39_INTERNAL_4a8dad51_4_k_cu_44f0877a_35074cuda3std6ranges3__45__cpo4swapE,(.L_8 - _ZN39_INTERNAL_4a8dad51_4_k_cu_44f0877a_35074cuda3std6ranges3__45__cpo4swapE)
_ZN39_INTERNAL_4a8dad51_4_k_cu_44f0877a_35074cuda3std6ranges3__45__cpo4swapE:
	.zero		1
.L_8:


//--------------------- .nv.constant0._ZN7cutlass13device_kernelINS_4gemm6kernel13GemmUniversalIN4cute5tupleIJiiiiEEENS1_10collective13CollectiveMmaINS1_34MainloopSm90TmaGmmaWarpSpecializedILi16ENS5_IJNS4_1CILi1EEESB_SB_EEENS1_32KernelTmaWarpSpecializedPingpongEEENS5_IJNSA_ILi64EEENSA_ILi384EEENSA_ILi16EEEEEENS_6half_tENS5_IJlSB_lEEESJ_SK_NS4_8TiledMMAINS4_8MMA_AtomIJNS4_4SM904GMMA26MMA_64x192x16_F32F16F16_SSILNSO_5MajorE0ELSQ_0ELNSO_7ScaleInE1ELSR_1EEEEEENS4_6LayoutISC_NS5_IJNSA_ILi0EEESV_SV_EEEEENS5_IJNS4_10UnderscoreESY_SY_EEEEENS4_13SM90_TMA_LOADENS4_14ComposedLayoutINS4_7SwizzleILi1ELi4ELi3EEENS4_18smem_ptr_flag_bitsILi16EEENSU_INS5_IJNSA_ILi8EEESH_EEENS5_IJSH_SB_EEEEEEEvNS4_8identityES11_S1B_vS1C_EENS_8epilogue10collective6detail29Sm90TmaWarpSpecializedAdapterINS1F_15DefaultEpilogueISJ_SK_SK_NS1E_6thread17LinearCombinationISJ_Li1EffLNS1J_9ScaleType4KindE0ELNS_15FloatRoundStyleE2ESJ_EENS1_15EpilogueDefaultEEEEEvvEEEEvNT_6ParamsE --------------------------
	.section	.nv.constant0._ZN7cutlass13device_kernelINS_4gemm6kernel13GemmUniversalIN4cute5tupleIJiiiiEEENS1_10collective13CollectiveMmaINS1_34MainloopSm90TmaGmmaWarpSpecializedILi16ENS5_IJNS4_1CILi1EEESB_SB_EEENS1_32KernelTmaWarpSpecializedPingpongEEENS5_IJNSA_ILi64EEENSA_ILi384EEENSA_ILi16EEEEEENS_6half_tENS5_IJlSB_lEEESJ_SK_NS4_8TiledMMAINS4_8MMA_AtomIJNS4_4SM904GMMA26MMA_64x192x16_F32F16F16_SSILNSO_5MajorE0ELSQ_0ELNSO_7ScaleInE1ELSR_1EEEEEENS4_6LayoutISC_NS5_IJNSA_ILi0EEESV_SV_EEEEENS5_IJNS4_10UnderscoreESY_SY_EEEEENS4_13SM90_TMA_LOADENS4_14ComposedLayoutINS4_7SwizzleILi1ELi4ELi3EEENS4_18smem_ptr_flag_bitsILi16EEENSU_INS5_IJNSA_ILi8EEESH_EEENS5_IJSH_SB_EEEEEEEvNS4_8identityES11_S1B_vS1C_EENS_8epilogue10collective6detail29Sm90TmaWarpSpecializedAdapterINS1F_15DefaultEpilogueISJ_SK_SK_NS1E_6thread17LinearCombinationISJ_Li1EffLNS1J_9ScaleType4KindE0ELNS_15FloatRoundStyleE2ESJ_EENS1_15EpilogueDefaultEEEEEvvEEEEvNT_6ParamsE,"a",@progbits
	.sectionflags	@""
	.align	4
.nv.constant0._ZN7cutlass13device_kernelINS_4gemm6kernel13GemmUniversalIN4cute5tupleIJiiiiEEENS1_10collective13CollectiveMmaINS1_34MainloopSm90TmaGmmaWarpSpecializedILi16ENS5_IJNS4_1CILi1EEESB_SB_EEENS1_32KernelTmaWarpSpecializedPingpongEEENS5_IJNSA_ILi64EEENSA_ILi384EEENSA_ILi16EEEEEENS_6half_tENS5_IJlSB_lEEESJ_SK_NS4_8TiledMMAINS4_8MMA_AtomIJNS4_4SM904GMMA26MMA_64x192x16_F32F16F16_SSILNSO_5MajorE0ELSQ_0ELNSO_7ScaleInE1ELSR_1EEEEEENS4_6LayoutISC_NS5_IJNSA_ILi0EEESV_SV_EEEEENS5_IJNS4_10UnderscoreESY_SY_EEEEENS4_13SM90_TMA_LOADENS4_14ComposedLayoutINS4_7SwizzleILi1ELi4ELi3EEENS4_18smem_ptr_flag_bitsILi16EEENSU_INS5_IJNSA_ILi8EEESH_EEENS5_IJSH_SB_EEEEEEEvNS4_8identityES11_S1B_vS1C_EENS_8epilogue10collective6detail29Sm90TmaWarpSpecializedAdapterINS1F_15DefaultEpilogueISJ_SK_SK_NS1E_6thread17LinearCombinationISJ_Li1EffLNS1J_9ScaleType4KindE0ELNS_15FloatRoundStyleE2ESJ_EENS1_15EpilogueDefaultEEEEEvvEEEEvNT_6ParamsE:
	.zero		1664


//--------------------- SYMBOLS --------------------------

	.type		.nv.reservedSmem.offset0,@object
	.size		.nv.reservedSmem.offset0,0x4
	.type		__assertfail,@function
